// auto-generated by cutlass_sweep.gemm — config: {"arch": "sm_100", "cluster_m": 1, "cluster_n": 1, "dtype": "bf16", "dtype_b": "bf16", "layout": "nt", "stages": 3, "tile_k": 32, "tile_m": 64, "tile_n": 64}
#include "cutlass/cutlass.h"
#include "cutlass/gemm/collective/collective_builder.hpp"
#include "cutlass/gemm/device/gemm_universal_adapter.h"
#include "cutlass/gemm/kernel/gemm_universal.hpp"
#include "cutlass/epilogue/collective/collective_builder.hpp"

using ElemA = cutlass::bfloat16_t;
using ElemB = cutlass::bfloat16_t;
using ElemCD = cutlass::bfloat16_t;
using Acc  = float;
using TileShape    = cute::Shape<cute::_64, cute::_64, cute::_32>;
using ClusterShape = cute::Shape<cute::_1, cute::_1, cute::_1>;

using CollectiveEpilogue = typename cutlass::epilogue::collective::CollectiveBuilder<
    cutlass::arch::Sm100, cutlass::arch::OpClassTensorOp,
    TileShape, ClusterShape,
    cutlass::epilogue::collective::EpilogueTileAuto,
    Acc, Acc,
    ElemCD, cutlass::layout::RowMajor, 128 / cutlass::sizeof_bits<ElemCD>::value,
    ElemCD, cutlass::layout::RowMajor, 128 / cutlass::sizeof_bits<ElemCD>::value,
    cutlass::epilogue::collective::EpilogueScheduleAuto
  >::CollectiveOp;

using CollectiveMainloop = typename cutlass::gemm::collective::CollectiveBuilder<
    cutlass::arch::Sm100, cutlass::arch::OpClassTensorOp,
    ElemA, cutlass::layout::RowMajor, 128 / cutlass::sizeof_bits<ElemA>::value,
    ElemB, cutlass::layout::ColumnMajor, 128 / cutlass::sizeof_bits<ElemB>::value,
    Acc,
    TileShape, ClusterShape,
    cutlass::gemm::collective::StageCount<3>,
    cutlass::gemm::collective::KernelScheduleAuto
  >::CollectiveOp;

using GemmKernel = cutlass::gemm::kernel::GemmUniversal<
    cute::Shape<int,int,int,int>,
    CollectiveMainloop,
    CollectiveEpilogue
>;
using Gemm = cutlass::gemm::device::GemmUniversalAdapter<GemmKernel>;

// Force the device kernel symbol into the cubin without needing a host main.
auto* _anchor = &cutlass::device_kernel<GemmKernel>;


// ===== COMPILED SASS (sm_100a) =====

	.target	sm_100a

	.elftype	@"ET_EXEC"


//--------------------- .note.nv.tkinfo           --------------------------
	.section	.note.nv.tkinfo,"",@"SHT_NOTE"
	.sectionflags	@"SHF_NOTE_NV_TKINFO"
	.tkinfo
        /*0018*/ 	.word	0x00000002
        /*0030*/ 	.string	""
        /*0030*/ 	.string	"ptxas"
        /*0030*/ 	.string	"Cuda compilation tools, release 13.0, V13.0.88"
        /*0030*/ 	.string	"Build cuda_13.0.r13.0/compiler.36424714_0"
        /*0030*/ 	.string	"-arch sm_100a -m 64 "



//--------------------- .note.nv.cuinfo           --------------------------
	.section	.note.nv.cuinfo,"",@"SHT_NOTE"
	.sectionflags	@"SHF_NOTE_NV_CUINFO"
        /*0018*/ 	.short	0x0002
        /*001a*/ 	.short	0x0064
        /*001c*/ 	.short	0x0082
	.zero		2


//--------------------- .nv.info                  --------------------------
	.section	.nv.info,"",@"SHT_CUDA_INFO"
	.align	4


	//----- nvinfo : EIATTR_REGCOUNT
	.align		4
        /*0000*/ 	.byte	0x04, 0x2f
        /*0002*/ 	.short	(.L_19 - .L_18)
	.align		4
.L_18:
        /*0004*/ 	.word	index@(_ZN7cutlass13device_kernelINS_4gemm6kernel13GemmUniversalIN4cute5tupleIJiiiiEEENS1_10collective13CollectiveMmaINS1_35MainloopSm100TmaUmmaWarpSpecializedILi3ELi2ELi4ENS5_IJNS4_1CILi1EEESB_SB_EEEEENS5_IJNSA_ILi64EEESE_NSA_ILi32EEEEEENS_10bfloat16_tENS5_IJlSB_lEEESH_SI_NS4_8TiledMMAINS4_8MMA_AtomIJNS4_20SM100_MMA_F16BF16_SSISH_SH_fLi64ELi64ELNS4_4UMMA5MajorE0ELSN_0ELNSM_7ScaleInE0ELSO_0EEEEEENS4_6LayoutISC_NS5_IJNSA_ILi0EEESS_SS_EEEEENS5_IJNS4_10UnderscoreESV_SV_EEEEENS4_13SM90_TMA_LOADENS4_14ComposedLayoutINS4_7SwizzleILi2ELi4ELi3EEENS4_18smem_ptr_flag_bitsILi16EEENSR_INS5_IJNSA_ILi8EEESF_EEENS5_IJSF_SB_EEEEEEEvNS4_8identityESY_S18_vS19_EENS_8epilogue10collective18CollectiveEpilogueINS1B_23Sm100TmaWarpSpecializedILi3ELi2ELi16ELb1ELb0EEEJSG_NS5_IJNSR_ISE_SB_EENSR_ISF_SB_EEEEESH_SI_SH_SI_NS1B_6fusion15FusionCallbacksIS1F_NS1J_17LinearCombinationISH_fSH_fLNS_15FloatRoundStyleE2EEESG_S1I_JEEENS4_5SM1004TMEM4LOAD26SM100_TMEM_LOAD_16dp256b4xESY_S18_NS4_17SM75_U32x4_LDSM_NENS4_14SM90_TMA_STOREES18_NS4_17SM90_U32x4_STSM_NENS4_39AutoVectorizingCopyWithAssumedAlignmentILi128EEEEEEvvEEEEvNT_6ParamsE)
        /*0008*/ 	.word	0x0000004f


	//----- nvinfo : EIATTR_FRAME_SIZE
	.align		4
.L_19:
        /*000c*/ 	.byte	0x04, 0x11
        /*000e*/ 	.short	(.L_21 - .L_20)
	.align		4
.L_20:
        /*0010*/ 	.word	index@($__internal_2_$__cuda_sm10x_tcgen05_guardrail_trap_unallocated_columns_being_dealloced)
        /*0014*/ 	.word	0x00000000


	//----- nvinfo : EIATTR_FRAME_SIZE
	.align		4
.L_21:
        /*0018*/ 	.byte	0x04, 0x11
        /*001a*/ 	.short	(.L_23 - .L_22)
	.align		4
.L_22:
        /*001c*/ 	.word	index@($__internal_1_$__cuda_sm10x_tcgen05_guardrail_trap_phase_invalid_during_alloc)
        /*0020*/ 	.word	0x00000000


	//----- nvinfo : EIATTR_FRAME_SIZE
	.align		4
.L_23:
        /*0024*/ 	.byte	0x04, 0x11
        /*0026*/ 	.short	(.L_25 - .L_24)
	.align		4
.L_24:
        /*0028*/ 	.word	index@($__internal_0_$__cuda_sm10x_tcgen05_guardrail_trap_col_being_dealloced_not_returned_by_alloc)
        /*002c*/ 	.word	0x00000000


	//----- nvinfo : EIATTR_FRAME_SIZE
	.align		4
.L_25:
        /*0030*/ 	.byte	0x04, 0x11
        /*0032*/ 	.short	(.L_27 - .L_26)
	.align		4
.L_26:
        /*0034*/ 	.word	index@(_ZN7cutlass13device_kernelINS_4gemm6kernel13GemmUniversalIN4cute5tupleIJiiiiEEENS1_10collective13CollectiveMmaINS1_35MainloopSm100TmaUmmaWarpSpecializedILi3ELi2ELi4ENS5_IJNS4_1CILi1EEESB_SB_EEEEENS5_IJNSA_ILi64EEESE_NSA_ILi32EEEEEENS_10bfloat16_tENS5_IJlSB_lEEESH_SI_NS4_8TiledMMAINS4_8MMA_AtomIJNS4_20SM100_MMA_F16BF16_SSISH_SH_fLi64ELi64ELNS4_4UMMA5MajorE0ELSN_0ELNSM_7ScaleInE0ELSO_0EEEEEENS4_6LayoutISC_NS5_IJNSA_ILi0EEESS_SS_EEEEENS5_IJNS4_10UnderscoreESV_SV_EEEEENS4_13SM90_TMA_LOADENS4_14ComposedLayoutINS4_7SwizzleILi2ELi4ELi3EEENS4_18smem_ptr_flag_bitsILi16EEENSR_INS5_IJNSA_ILi8EEESF_EEENS5_IJSF_SB_EEEEEEEvNS4_8identityESY_S18_vS19_EENS_8epilogue10collective18CollectiveEpilogueINS1B_23Sm100TmaWarpSpecializedILi3ELi2ELi16ELb1ELb0EEEJSG_NS5_IJNSR_ISE_SB_EENSR_ISF_SB_EEEEESH_SI_SH_SI_NS1B_6fusion15FusionCallbacksIS1F_NS1J_17LinearCombinationISH_fSH_fLNS_15FloatRoundStyleE2EEESG_S1I_JEEENS4_5SM1004TMEM4LOAD26SM100_TMEM_LOAD_16dp256b4xESY_S18_NS4_17SM75_U32x4_LDSM_NENS4_14SM90_TMA_STOREES18_NS4_17SM90_U32x4_STSM_NENS4_39AutoVectorizingCopyWithAssumedAlignmentILi128EEEEEEvvEEEEvNT_6ParamsE)
        /*0038*/ 	.word	0x00000000


	//----- nvinfo : EIATTR_MIN_STACK_SIZE
	.align		4
.L_27:
        /*003c*/ 	.byte	0x04, 0x12
        /*003e*/ 	.short	(.L_29 - .L_28)
	.align		4
.L_28:
        /*0040*/ 	.word	index@(_ZN7cutlass13device_kernelINS_4gemm6kernel13GemmUniversalIN4cute5tupleIJiiiiEEENS1_10collective13CollectiveMmaINS1_35MainloopSm100TmaUmmaWarpSpecializedILi3ELi2ELi4ENS5_IJNS4_1CILi1EEESB_SB_EEEEENS5_IJNSA_ILi64EEESE_NSA_ILi32EEEEEENS_10bfloat16_tENS5_IJlSB_lEEESH_SI_NS4_8TiledMMAINS4_8MMA_AtomIJNS4_20SM100_MMA_F16BF16_SSISH_SH_fLi64ELi64ELNS4_4UMMA5MajorE0ELSN_0ELNSM_7ScaleInE0ELSO_0EEEEEENS4_6LayoutISC_NS5_IJNSA_ILi0EEESS_SS_EEEEENS5_IJNS4_10UnderscoreESV_SV_EEEEENS4_13SM90_TMA_LOADENS4_14ComposedLayoutINS4_7SwizzleILi2ELi4ELi3EEENS4_18smem_ptr_flag_bitsILi16EEENSR_INS5_IJNSA_ILi8EEESF_EEENS5_IJSF_SB_EEEEEEEvNS4_8identityESY_S18_vS19_EENS_8epilogue10collective18CollectiveEpilogueINS1B_23Sm100TmaWarpSpecializedILi3ELi2ELi16ELb1ELb0EEEJSG_NS5_IJNSR_ISE_SB_EENSR_ISF_SB_EEEEESH_SI_SH_SI_NS1B_6fusion15FusionCallbacksIS1F_NS1J_17LinearCombinationISH_fSH_fLNS_15FloatRoundStyleE2EEESG_S1I_JEEENS4_5SM1004TMEM4LOAD26SM100_TMEM_LOAD_16dp256b4xESY_S18_NS4_17SM75_U32x4_LDSM_NENS4_14SM90_TMA_STOREES18_NS4_17SM90_U32x4_STSM_NENS4_39AutoVectorizingCopyWithAssumedAlignmentILi128EEEEEEvvEEEEvNT_6ParamsE)
        /*0044*/ 	.word	0x00000000
.L_29:


//--------------------- .nv.compat                --------------------------
	.section	.nv.compat,"",@"SHT_CUDA_COMPAT_INFO"
	.align	4
        /*0000*/ 	.byte	0x02, 0x09, 0x01, 0x00, 0x02, 0x02, 0x02, 0x00, 0x02, 0x05, 0x05, 0x00, 0x03, 0x07, 0x01, 0x01
        /*0010*/ 	.byte	0x02, 0x03, 0x01, 0x00, 0x02, 0x06, 0x01, 0x00, 0x04, 0x0b, 0x08, 0x00, 0x09, 0x00, 0x00, 0x00
        /*0020*/ 	.byte	0x00, 0x00, 0x00, 0x00


//--------------------- .nv.info._ZN7cutlass13device_kernelINS_4gemm6kernel13GemmUniversalIN4cute5tupleIJiiiiEEENS1_10collective13CollectiveMmaINS1_35MainloopSm100TmaUmmaWarpSpecializedILi3ELi2ELi4ENS5_IJNS4_1CILi1EEESB_SB_EEEEENS5_IJNSA_ILi64EEESE_NSA_ILi32EEEEEENS_10bfloat16_tENS5_IJlSB_lEEESH_SI_NS4_8TiledMMAINS4_8MMA_AtomIJNS4_20SM100_MMA_F16BF16_SSISH_SH_fLi64ELi64ELNS4_4UMMA5MajorE0ELSN_0ELNSM_7ScaleInE0ELSO_0EEEEEENS4_6LayoutISC_NS5_IJNSA_ILi0EEESS_SS_EEEEENS5_IJNS4_10UnderscoreESV_SV_EEEEENS4_13SM90_TMA_LOADENS4_14ComposedLayoutINS4_7SwizzleILi2ELi4ELi3EEENS4_18smem_ptr_flag_bitsILi16EEENSR_INS5_IJNSA_ILi8EEESF_EEENS5_IJSF_SB_EEEEEEEvNS4_8identityESY_S18_vS19_EENS_8epilogue10collective18CollectiveEpilogueINS1B_23Sm100TmaWarpSpecializedILi3ELi2ELi16ELb1ELb0EEEJSG_NS5_IJNSR_ISE_SB_EENSR_ISF_SB_EEEEESH_SI_SH_SI_NS1B_6fusion15FusionCallbacksIS1F_NS1J_17LinearCombinationISH_fSH_fLNS_15FloatRoundStyleE2EEESG_S1I_JEEENS4_5SM1004TMEM4LOAD26SM100_TMEM_LOAD_16dp256b4xESY_S18_NS4_17SM75_U32x4_LDSM_NENS4_14SM90_TMA_STOREES18_NS4_17SM90_U32x4_STSM_NENS4_39AutoVectorizingCopyWithAssumedAlignmentILi128EEEEEEvvEEEEvNT_6ParamsE --------------------------
	.section	.nv.info._ZN7cutlass13device_kernelINS_4gemm6kernel13GemmUniversalIN4cute5tupleIJiiiiEEENS1_10collective13CollectiveMmaINS1_35MainloopSm100TmaUmmaWarpSpecializedILi3ELi2ELi4ENS5_IJNS4_1CILi1EEESB_SB_EEEEENS5_IJNSA_ILi64EEESE_NSA_ILi32EEEEEENS_10bfloat16_tENS5_IJlSB_lEEESH_SI_NS4_8TiledMMAINS4_8MMA_AtomIJNS4_20SM100_MMA_F16BF16_SSISH_SH_fLi64ELi64ELNS4_4UMMA5MajorE0ELSN_0ELNSM_7ScaleInE0ELSO_0EEEEEENS4_6LayoutISC_NS5_IJNSA_ILi0EEESS_SS_EEEEENS5_IJNS4_10UnderscoreESV_SV_EEEEENS4_13SM90_TMA_LOADENS4_14ComposedLayoutINS4_7SwizzleILi2ELi4ELi3EEENS4_18smem_ptr_flag_bitsILi16EEENSR_INS5_IJNSA_ILi8EEESF_EEENS5_IJSF_SB_EEEEEEEvNS4_8identityESY_S18_vS19_EENS_8epilogue10collective18CollectiveEpilogueINS1B_23Sm100TmaWarpSpecializedILi3ELi2ELi16ELb1ELb0EEEJSG_NS5_IJNSR_ISE_SB_EENSR_ISF_SB_EEEEESH_SI_SH_SI_NS1B_6fusion15FusionCallbacksIS1F_NS1J_17LinearCombinationISH_fSH_fLNS_15FloatRoundStyleE2EEESG_S1I_JEEENS4_5SM1004TMEM4LOAD26SM100_TMEM_LOAD_16dp256b4xESY_S18_NS4_17SM75_U32x4_LDSM_NENS4_14SM90_TMA_STOREES18_NS4_17SM90_U32x4_STSM_NENS4_39AutoVectorizingCopyWithAssumedAlignmentILi128EEEEEEvvEEEEvNT_6ParamsE,"",@"SHT_CUDA_INFO"
	.sectionflags	@""
	.align	4


	//----- nvinfo : EIATTR_CUDA_API_VERSION
	.align		4
        /*0000*/ 	.byte	0x04, 0x37
        /*0002*/ 	.short	(.L_31 - .L_30)
.L_30:
        /*0004*/ 	.word	0x00000082


	//----- nvinfo : EIATTR_KPARAM_INFO
	.align		4
.L_31:
        /*0008*/ 	.byte	0x04, 0x17
        /*000a*/ 	.short	(.L_33 - .L_32)
.L_32:
        /*000c*/ 	.word	0x00000000
        /*0010*/ 	.short	0x0000
        /*0012*/ 	.short	0x0000
        /*0014*/ 	.byte	0x00, 0xf0, 0x01, 0x20


	//----- nvinfo : EIATTR_AT_ENTRY_FRAGMENTS
	.align		4
.L_33:
        /*0018*/ 	.byte	0x04, 0x4f
        /*001a*/ 	.short	(.L_35 - .L_34)


	//   ....[0]....
.L_34:
        /*001c*/ 	.word	0x00000006


	//----- nvinfo : EIATTR_RESERVED_SMEM_USED
	.align		4
.L_35:
        /*0020*/ 	.byte	0x01, 0x41
	.zero		2


	//----- nvinfo : EIATTR_SPARSE_MMA_MASK
	.align		4
        /*0024*/ 	.byte	0x03, 0x50
        /*0026*/ 	.short	0x0000


	//----- nvinfo : EIATTR_TCGEN05_1CTA_USED
	.align		4
        /*0028*/ 	.byte	0x01, 0x51
	.zero		2


	//----- nvinfo : EIATTR_MAXREG_COUNT
	.align		4
        /*002c*/ 	.byte	0x03, 0x1b
        /*002e*/ 	.short	0x00ff


	//----- nvinfo : EIATTR_NUM_BARRIERS
	.align		4
        /*0030*/ 	.byte	0x02, 0x4c
        /*0032*/ 	.byte	0x07
	.zero		1


	//----- nvinfo : EIATTR_EXTERNS
	.align		4
        /*0034*/ 	.byte	0x04, 0x0f
        /*0036*/ 	.short	(.L_37 - .L_36)


	//   ....[0]....
	.align		4
.L_36:
        /*0038*/ 	.word	index@(__assertfail)


	//----- nvinfo : EIATTR_MERCURY_ISA_VERSION
	.align		4
.L_37:
        /*003c*/ 	.byte	0x03, 0x5f
        /*003e*/ 	.short	0x0101


	//----- nvinfo : EIATTR_INT_WARP_WIDE_INSTR_OFFSETS
	.align		4
        /*0040*/ 	.byte	0x04, 0x31
        /*0042*/ 	.short	(.L_39 - .L_38)


	//   ....[0]....
.L_38:
        /*0044*/ 	.word	0x00001d80


	//   ....[1]....
        /*0048*/ 	.word	0x000036b0


	//   ....[2]....
        /*004c*/ 	.word	0x000036e0


	//   ....[3]....
        /*0050*/ 	.word	0x00003730


	//   ....[4]....
        /*0054*/ 	.word	0x00004010


	//   ....[5]....
        /*0058*/ 	.word	0x00004030


	//   ....[6]....
        /*005c*/ 	.word	0x00004300


	//   ....[7]....
        /*0060*/ 	.word	0x00004430


	//----- nvinfo : EIATTR_COOP_GROUP_MASK_REGIDS
	.align		4
.L_39:
        /*0064*/ 	.byte	0x04, 0x29
        /*0066*/ 	.short	(.L_41 - .L_40)


	//   ....[0]....
.L_40:
        /*0068*/ 	.word	0xffffffff


	//   ....[1]....
        /*006c*/ 	.word	0xffffffff


	//   ....[2]....
        /*0070*/ 	.word	0xffffffff


	//   ....[3]....
        /*0074*/ 	.word	0xffffffff


	//   ....[4]....
        /*0078*/ 	.word	0xffffffff


	//   ....[5]....
        /*007c*/ 	.word	0xffffffff


	//   ....[6]....
        /*0080*/ 	.word	0xffffffff


	//   ....[7]....
        /*0084*/ 	.word	0xffffffff


	//   ....[8]....
        /*0088*/ 	.word	0xffffffff


	//   ....[9]....
        /*008c*/ 	.word	0xffffffff


	//   ....[10]....
        /*0090*/ 	.word	0xffffffff


	//   ....[11]....
        /*0094*/ 	.word	0xffffffff


	//   ....[12]....
        /*0098*/ 	.word	0xffffffff


	//----- nvinfo : EIATTR_COOP_GROUP_INSTR_OFFSETS
	.align		4
.L_41:
        /*009c*/ 	.byte	0x04, 0x28
        /*009e*/ 	.short	(.L_43 - .L_42)


	//   ....[0]....
.L_42:
        /*00a0*/ 	.word	0x00000090


	//   ....[1]....
        /*00a4*/ 	.word	0x000004d0


	//   ....[2]....
        /*00a8*/ 	.word	0x00000620


	//   ....[3]....
        /*00ac*/ 	.word	0x000007a0


	//   ....[4]....
        /*00b0*/ 	.word	0x000008a0


	//   ....[5]....
        /*00b4*/ 	.word	0x00000a10


	//   ....[6]....
        /*00b8*/ 	.word	0x00000bb0


	//   ....[7]....
        /*00bc*/ 	.word	0x00001c60


	//   ....[8]....
        /*00c0*/ 	.word	0x000029b0


	//   ....[9]....
        /*00c4*/ 	.word	0x00002bc0


	//   ....[10]....
        /*00c8*/ 	.word	0x00002bf0


	//   ....[11]....
        /*00cc*/ 	.word	0x000035a0


	//   ....[12]....
        /*00d0*/ 	.word	0x000037d0


	//----- nvinfo : EIATTR_VRC_CTA_INIT_COUNT
	.align		4
.L_43:
        /*00d4*/ 	.byte	0x02, 0x4a
        /*00d6*/ 	.byte	0x80
	.zero		1


	//----- nvinfo : EIATTR_SYSCALL_OFFSETS
	.align		4
        /*00d8*/ 	.byte	0x04, 0x46
        /*00da*/ 	.short	(.L_45 - .L_44)


	//   ....[0]....
.L_44:
        /*00dc*/ 	.word	0x00005010


	//   ....[1]....
        /*00e0*/ 	.word	0x00005100


	//   ....[2]....
        /*00e4*/ 	.word	0x000058e0


	//   ....[3]....
        /*00e8*/ 	.word	0x00006220


	//----- nvinfo : EIATTR_MBARRIER_INSTR_OFFSETS
	.align		4
.L_45:
        /*00ec*/ 	.byte	0x04, 0x39
        /*00ee*/ 	.short	(.L_47 - .L_46)


	//   ....[0]....
.L_46:
        /*00f0*/ 	.word	0x000005b0
        /*00f4*/ 	.word	0x000000ff
        /*00f8*/ 	.word	0x00000000
        /*00fc*/ 	.short	0x0100
        /*00fe*/ 	.byte	0x05
	.zero		1


	//   ....[1]....
        /*0100*/ 	.word	0x000005c0
        /*0104*/ 	.word	0x000000ff
        /*0108*/ 	.word	0x00000018
        /*010c*/ 	.short	0x0100
        /*010e*/ 	.byte	0x05
	.zero		1


	//   ....[2]....
        /*0110*/ 	.word	0x000005d0
        /*0114*/ 	.word	0x000000ff
        /*0118*/ 	.word	0x00000008
        /*011c*/ 	.short	0x0100
        /*011e*/ 	.byte	0x05
	.zero		1


	//   ....[3]....
        /*0120*/ 	.word	0x000005e0
        /*0124*/ 	.word	0x000000ff
        /*0128*/ 	.word	0x00000020
        /*012c*/ 	.short	0x0100
        /*012e*/ 	.byte	0x05
	.zero		1


	//   ....[4]....
        /*0130*/ 	.word	0x000005f0
        /*0134*/ 	.word	0x000000ff
        /*0138*/ 	.word	0x00000010
        /*013c*/ 	.short	0x0100
        /*013e*/ 	.byte	0x05
	.zero		1


	//   ....[5]....
        /*0140*/ 	.word	0x00000600
        /*0144*/ 	.word	0x000000ff
        /*0148*/ 	.word	0x00000028
        /*014c*/ 	.short	0x0100
        /*014e*/ 	.byte	0x05
	.zero		1


	//   ....[6]....
        /*0150*/ 	.word	0x00000730
        /*0154*/ 	.word	0x000000ff
        /*0158*/ 	.word	0x00000030
        /*015c*/ 	.short	0x0100
        /*015e*/ 	.byte	0x07
	.zero		1


	//   ....[7]....
        /*0160*/ 	.word	0x00000740
        /*0164*/ 	.word	0x000000ff
        /*0168*/ 	.word	0x00000048
        /*016c*/ 	.short	0x0100
        /*016e*/ 	.byte	0x07
	.zero		1


	//   ....[8]....
        /*0170*/ 	.word	0x00000750
        /*0174*/ 	.word	0x000000ff
        /*0178*/ 	.word	0x00000038
        /*017c*/ 	.short	0x0100
        /*017e*/ 	.byte	0x07
	.zero		1


	//   ....[9]....
        /*0180*/ 	.word	0x00000760
        /*0184*/ 	.word	0x000000ff
        /*0188*/ 	.word	0x00000050
        /*018c*/ 	.short	0x0100
        /*018e*/ 	.byte	0x07
	.zero		1


	//   ....[10]....
        /*0190*/ 	.word	0x00000770
        /*0194*/ 	.word	0x000000ff
        /*0198*/ 	.word	0x00000040
        /*019c*/ 	.short	0x0100
        /*019e*/ 	.byte	0x07
	.zero		1


	//   ....[11]....
        /*01a0*/ 	.word	0x00000780
        /*01a4*/ 	.word	0x000000ff
        /*01a8*/ 	.word	0x00000058
        /*01ac*/ 	.short	0x0100
        /*01ae*/ 	.byte	0x07
	.zero		1


	//   ....[12]....
        /*01b0*/ 	.word	0x00000870
        /*01b4*/ 	.word	0x000000ff
        /*01b8*/ 	.word	0x00000060
        /*01bc*/ 	.short	0x0100
        /*01be*/ 	.byte	0x05
	.zero		1


	//   ....[13]....
        /*01c0*/ 	.word	0x00000880
        /*01c4*/ 	.word	0x000000ff
        /*01c8*/ 	.word	0x00000068
        /*01cc*/ 	.short	0x0100
        /*01ce*/ 	.byte	0x05
	.zero		1


	//   ....[14]....
        /*01d0*/ 	.word	0x000009c0
        /*01d4*/ 	.word	0x000000ff
        /*01d8*/ 	.word	0x00000070
        /*01dc*/ 	.short	0x0100
        /*01de*/ 	.byte	0x05
	.zero		1


	//   ....[15]....
        /*01e0*/ 	.word	0x000009d0
        /*01e4*/ 	.word	0x000000ff
        /*01e8*/ 	.word	0x00000080
        /*01ec*/ 	.short	0x0100
        /*01ee*/ 	.byte	0x05
	.zero		1


	//   ....[16]....
        /*01f0*/ 	.word	0x000009e0
        /*01f4*/ 	.word	0x000000ff
        /*01f8*/ 	.word	0x00000078
        /*01fc*/ 	.short	0x0100
        /*01fe*/ 	.byte	0x05
	.zero		1


	//   ....[17]....
        /*0200*/ 	.word	0x000009f0
        /*0204*/ 	.word	0x000000ff
        /*0208*/ 	.word	0x00000088
        /*020c*/ 	.short	0x0100
        /*020e*/ 	.byte	0x05
	.zero		1


	//   ....[18]....
        /*0210*/ 	.word	0x00000b20
        /*0214*/ 	.word	0x000000ff
        /*0218*/ 	.word	0x00000090
        /*021c*/ 	.short	0x0100
        /*021e*/ 	.byte	0x07
	.zero		1


	//   ....[19]....
        /*0220*/ 	.word	0x00000b30
        /*0224*/ 	.word	0x000000ff
        /*0228*/ 	.word	0x000000b0
        /*022c*/ 	.short	0x0100
        /*022e*/ 	.byte	0x07
	.zero		1


	//   ....[20]....
        /*0230*/ 	.word	0x00000b40
        /*0234*/ 	.word	0x000000ff
        /*0238*/ 	.word	0x00000098
        /*023c*/ 	.short	0x0100
        /*023e*/ 	.byte	0x07
	.zero		1


	//   ....[21]....
        /*0240*/ 	.word	0x00000b50
        /*0244*/ 	.word	0x000000ff
        /*0248*/ 	.word	0x000000b8
        /*024c*/ 	.short	0x0100
        /*024e*/ 	.byte	0x07
	.zero		1


	//   ....[22]....
        /*0250*/ 	.word	0x00000b60
        /*0254*/ 	.word	0x000000ff
        /*0258*/ 	.word	0x000000a0
        /*025c*/ 	.short	0x0100
        /*025e*/ 	.byte	0x07
	.zero		1


	//   ....[23]....
        /*0260*/ 	.word	0x00000b70
        /*0264*/ 	.word	0x000000ff
        /*0268*/ 	.word	0x000000c0
        /*026c*/ 	.short	0x0100
        /*026e*/ 	.byte	0x07
	.zero		1


	//   ....[24]....
        /*0270*/ 	.word	0x00000b80
        /*0274*/ 	.word	0x000000ff
        /*0278*/ 	.word	0x000000a8
        /*027c*/ 	.short	0x0100
        /*027e*/ 	.byte	0x07
	.zero		1


	//   ....[25]....
        /*0280*/ 	.word	0x00000b90
        /*0284*/ 	.word	0x000000ff
        /*0288*/ 	.word	0x000000c8
        /*028c*/ 	.short	0x0100
        /*028e*/ 	.byte	0x07
	.zero		1


	//   ....[26]....
        /*0290*/ 	.word	0x00000c80
        /*0294*/ 	.word	0x000000ff
        /*0298*/ 	.word	0x000000d0
        /*029c*/ 	.short	0x0100
        /*029e*/ 	.byte	0x05
	.zero		1


	//   ....[27]....
        /*02a0*/ 	.word	0x00000c90
        /*02a4*/ 	.word	0x000000ff
        /*02a8*/ 	.word	0x000000e0
        /*02ac*/ 	.short	0x0100
        /*02ae*/ 	.byte	0x05
	.zero		1


	//   ....[28]....
        /*02b0*/ 	.word	0x00000ca0
        /*02b4*/ 	.word	0x000000ff
        /*02b8*/ 	.word	0x000000d8
        /*02bc*/ 	.short	0x0100
        /*02be*/ 	.byte	0x05
	.zero		1


	//   ....[29]....
        /*02c0*/ 	.word	0x00000cb0
        /*02c4*/ 	.word	0x000000ff
        /*02c8*/ 	.word	0x000000e8
        /*02cc*/ 	.short	0x0100
        /*02ce*/ 	.byte	0x05
	.zero		1


	//   ....[30]....
        /*02d0*/ 	.word	0x00001580
        /*02d4*/ 	.word	0x00000002
        /*02d8*/ 	.word	0x000000e0
        /*02dc*/ 	.short	0x010a
        /*02de*/ 	.byte	0xff
	.zero		1


	//   ....[31]....
        /*02e0*/ 	.word	0x000015b0
        /*02e4*/ 	.word	0x00000002
        /*02e8*/ 	.word	0x000000d0
        /*02ec*/ 	.short	0x0101
        /*02ee*/ 	.byte	0xff
	.zero		1


	//   ....[32]....
        /*02f0*/ 	.word	0x00001680
        /*02f4*/ 	.word	0x000000ff
        /*02f8*/ 	.word	0x00000018
        /*02fc*/ 	.short	0x010a
        /*02fe*/ 	.byte	0x08
	.zero		1


	//   ....[33]....
        /*0300*/ 	.word	0x00001720
        /*0304*/ 	.word	0x000000ff
        /*0308*/ 	.word	0x00000018
        /*030c*/ 	.short	0x010a
        /*030e*/ 	.byte	0x21
	.zero		1


	//   ....[34]....
        /*0310*/ 	.word	0x00001880
        /*0314*/ 	.word	0x000000ff
        /*0318*/ 	.word	0x00000018
        /*031c*/ 	.short	0x010a
        /*031e*/ 	.byte	0x08
	.zero		1


	//   ....[35]....
        /*0320*/ 	.word	0x00001970
        /*0324*/ 	.word	0x000000ff
        /*0328*/ 	.word	0x00000068
        /*032c*/ 	.short	0x0101
        /*032e*/ 	.byte	0x04
	.zero		1


	//   ....[36]....
        /*0330*/ 	.word	0x00001990
        /*0334*/ 	.word	0x000000ff
        /*0338*/ 	.word	0x00000018
        /*033c*/ 	.short	0x010a
        /*033e*/ 	.byte	0x08
	.zero		1


	//   ....[37]....
        /*0340*/ 	.word	0x00001a10
        /*0344*/ 	.word	0x000000ff
        /*0348*/ 	.word	0x00000018
        /*034c*/ 	.short	0x010a
        /*034e*/ 	.byte	0x11
	.zero		1


	//   ....[38]....
        /*0350*/ 	.word	0x00001b70
        /*0354*/ 	.word	0x000000ff
        /*0358*/ 	.word	0x00000018
        /*035c*/ 	.short	0x010a
        /*035e*/ 	.byte	0x08
	.zero		1


	//   ....[39]....
        /*0360*/ 	.word	0x00001c90
        /*0364*/ 	.word	0x00000002
        /*0368*/ 	.word	0x00000070
        /*036c*/ 	.short	0x010a
        /*036e*/ 	.byte	0xff
	.zero		1


	//   ....[40]....
        /*0370*/ 	.word	0x00001d50
        /*0374*/ 	.word	0x00000002
        /*0378*/ 	.word	0x00000000
        /*037c*/ 	.short	0x0101
        /*037e*/ 	.byte	0xff
	.zero		1


	//   ....[41]....
        /*0380*/ 	.word	0x000022b0
        /*0384*/ 	.word	0x000000ff
        /*0388*/ 	.word	0x00000000
        /*038c*/ 	.short	0x010a
        /*038e*/ 	.byte	0x05
	.zero		1


	//   ....[42]....
        /*0390*/ 	.word	0x00002340
        /*0394*/ 	.word	0x000000ff
        /*0398*/ 	.word	0x00000000
        /*039c*/ 	.short	0x010a
        /*039e*/ 	.byte	0x05
	.zero		1


	//   ....[43]....
        /*03a0*/ 	.word	0x000023e0
        /*03a4*/ 	.word	0x00000000
        /*03a8*/ 	.word	0x00000000
        /*03ac*/ 	.short	0x010a
        /*03ae*/ 	.byte	0xff
	.zero		1


	//   ....[44]....
        /*03b0*/ 	.word	0x00002500
        /*03b4*/ 	.word	0x00000000
        /*03b8*/ 	.word	0x000000d0
        /*03bc*/ 	.short	0x010a
        /*03be*/ 	.byte	0xff
	.zero		1


	//   ....[45]....
        /*03c0*/ 	.word	0x00002570
        /*03c4*/ 	.word	0x00000000
        /*03c8*/ 	.word	0x00000000
        /*03cc*/ 	.short	0x0101
        /*03ce*/ 	.byte	0xff
	.zero		1


	//   ....[46]....
        /*03d0*/ 	.word	0x00002590
        /*03d4*/ 	.word	0x000000ff
        /*03d8*/ 	.word	0x00000080
        /*03dc*/ 	.short	0x010a
        /*03de*/ 	.byte	0x05
	.zero		1


	//   ....[47]....
        /*03e0*/ 	.word	0x000026b0
        /*03e4*/ 	.word	0x00000000
        /*03e8*/ 	.word	0x00000070
        /*03ec*/ 	.short	0x010a
        /*03ee*/ 	.byte	0xff
	.zero		1


	//   ....[48]....
        /*03f0*/ 	.word	0x000027b0
        /*03f4*/ 	.word	0x00000000
        /*03f8*/ 	.word	0x00000000
        /*03fc*/ 	.short	0x0101
        /*03fe*/ 	.byte	0xff
	.zero		1


	//   ....[49]....
        /*0400*/ 	.word	0x00002840
        /*0404*/ 	.word	0x000000ff
        /*0408*/ 	.word	0x00000080
        /*040c*/ 	.short	0x0106
        /*040e*/ 	.byte	0x05
	.zero		1


	//   ....[50]....
        /*0410*/ 	.word	0x00002860
        /*0414*/ 	.word	0x000000ff
        /*0418*/ 	.word	0x00000080
        /*041c*/ 	.short	0x010a
        /*041e*/ 	.byte	0x05
	.zero		1


	//   ....[51]....
        /*0420*/ 	.word	0x000028f0
        /*0424*/ 	.word	0x000000ff
        /*0428*/ 	.word	0x00000080
        /*042c*/ 	.short	0x0106
        /*042e*/ 	.byte	0x04
	.zero		1


	//   ....[52]....
        /*0430*/ 	.word	0x00002930
        /*0434*/ 	.word	0x00000000
        /*0438*/ 	.word	0x00000080
        /*043c*/ 	.short	0x010a
        /*043e*/ 	.byte	0xff
	.zero		1


	//   ....[53]....
        /*0440*/ 	.word	0x00002e30
        /*0444*/ 	.word	0x00000000
        /*0448*/ 	.word	0x00000070
        /*044c*/ 	.short	0x010a
        /*044e*/ 	.byte	0xff
	.zero		1


	//   ....[54]....
        /*0450*/ 	.word	0x00002f30
        /*0454*/ 	.word	0x00000003
        /*0458*/ 	.word	0x00000000
        /*045c*/ 	.short	0x0101
        /*045e*/ 	.byte	0xff
	.zero		1


	//   ....[55]....
        /*0460*/ 	.word	0x00002f40
        /*0464*/ 	.word	0x000000ff
        /*0468*/ 	.word	0x00000000
        /*046c*/ 	.short	0x010a
        /*046e*/ 	.byte	0x04
	.zero		1


	//   ....[56]....
        /*0470*/ 	.word	0x00002fc0
        /*0474*/ 	.word	0x000000ff
        /*0478*/ 	.word	0x000000b0
        /*047c*/ 	.short	0x010a
        /*047e*/ 	.byte	0x08
	.zero		1


	//   ....[57]....
        /*0480*/ 	.word	0x000030a0
        /*0484*/ 	.word	0x000000ff
        /*0488*/ 	.word	0x00000000
        /*048c*/ 	.short	0x010a
        /*048e*/ 	.byte	0x07
	.zero		1


	//   ....[58]....
        /*0490*/ 	.word	0x000031e0
        /*0494*/ 	.word	0x000000ff
        /*0498*/ 	.word	0x00000000
        /*049c*/ 	.short	0x010a
        /*049e*/ 	.byte	0x04
	.zero		1


	//   ....[59]....
        /*04a0*/ 	.word	0x000033d0
        /*04a4*/ 	.word	0x000000ff
        /*04a8*/ 	.word	0x00000000
        /*04ac*/ 	.short	0x010a
        /*04ae*/ 	.byte	0x05
	.zero		1


	//   ....[60]....
        /*04b0*/ 	.word	0x00003460
        /*04b4*/ 	.word	0x000000ff
        /*04b8*/ 	.word	0x00000000
        /*04bc*/ 	.short	0x010a
        /*04be*/ 	.byte	0x05
	.zero		1


	//   ....[61]....
        /*04c0*/ 	.word	0x000034f0
        /*04c4*/ 	.word	0x000000ff
        /*04c8*/ 	.word	0x00000000
        /*04cc*/ 	.short	0x010a
        /*04ce*/ 	.byte	0x05
	.zero		1


	//   ....[62]....
        /*04d0*/ 	.word	0x00003580
        /*04d4*/ 	.word	0x000000ff
        /*04d8*/ 	.word	0x00000000
        /*04dc*/ 	.short	0x010a
        /*04de*/ 	.byte	0x07
	.zero		1


	//   ....[63]....
        /*04e0*/ 	.word	0x000039b0
        /*04e4*/ 	.word	0x00000000
        /*04e8*/ 	.word	0x00000070
        /*04ec*/ 	.short	0x010a
        /*04ee*/ 	.byte	0xff
	.zero		1


	//   ....[64]....
        /*04f0*/ 	.word	0x00003a70
        /*04f4*/ 	.word	0x00000000
        /*04f8*/ 	.word	0x00000000
        /*04fc*/ 	.short	0x0101
        /*04fe*/ 	.byte	0xff
	.zero		1


	//   ....[65]....
        /*0500*/ 	.word	0x00003d90
        /*0504*/ 	.word	0x000000ff
        /*0508*/ 	.word	0x00000068
        /*050c*/ 	.short	0x010a
        /*050e*/ 	.byte	0x07
	.zero		1


	//   ....[66]....
        /*0510*/ 	.word	0x00003fb0
        /*0514*/ 	.word	0x000000ff
        /*0518*/ 	.word	0x00000048
        /*051c*/ 	.short	0x010a
        /*051e*/ 	.byte	0x0f
	.zero		1


	//   ....[67]....
        /*0520*/ 	.word	0x000041b0
        /*0524*/ 	.word	0x000000ff
        /*0528*/ 	.word	0x00000030
        /*052c*/ 	.short	0x010b
        /*052e*/ 	.byte	0x0f
	.zero		1


	//   ....[68]....
        /*0530*/ 	.word	0x00004200
        /*0534*/ 	.word	0x000000ff
        /*0538*/ 	.word	0x00000000
        /*053c*/ 	.short	0x0101
        /*053e*/ 	.byte	0x10
	.zero		1


	//   ....[69]....
        /*0540*/ 	.word	0x00004240
        /*0544*/ 	.word	0x000000ff
        /*0548*/ 	.word	0x00000048
        /*054c*/ 	.short	0x010a
        /*054e*/ 	.byte	0x0d
	.zero		1


	//   ....[70]....
        /*0550*/ 	.word	0x00004480
        /*0554*/ 	.word	0x000000ff
        /*0558*/ 	.word	0x00000030
        /*055c*/ 	.short	0x010b
        /*055e*/ 	.byte	0x0d
	.zero		1


	//   ....[71]....
        /*0560*/ 	.word	0x000044f0
        /*0564*/ 	.word	0x000000ff
        /*0568*/ 	.word	0x00000000
        /*056c*/ 	.short	0x0101
        /*056e*/ 	.byte	0x0f
	.zero		1


	//   ....[72]....
        /*0570*/ 	.word	0x00004540
        /*0574*/ 	.word	0x000000ff
        /*0578*/ 	.word	0x00000000
        /*057c*/ 	.short	0x010a
        /*057e*/ 	.byte	0x04
	.zero		1


	//   ....[73]....
        /*0580*/ 	.word	0x000045d0
        /*0584*/ 	.word	0x000000ff
        /*0588*/ 	.word	0x00000000
        /*058c*/ 	.short	0x010a
        /*058e*/ 	.byte	0x04
	.zero		1


	//   ....[74]....
        /*0590*/ 	.word	0x00004670
        /*0594*/ 	.word	0x00000000
        /*0598*/ 	.word	0x00000000
        /*059c*/ 	.short	0x010a
        /*059e*/ 	.byte	0xff
	.zero		1


	//   ....[75]....
        /*05a0*/ 	.word	0x000049e0
        /*05a4*/ 	.word	0x00000000
        /*05a8*/ 	.word	0x00000070
        /*05ac*/ 	.short	0x010a
        /*05ae*/ 	.byte	0xff
	.zero		1


	//   ....[76]....
        /*05b0*/ 	.word	0x00004af0
        /*05b4*/ 	.word	0x00000000
        /*05b8*/ 	.word	0x00000000
        /*05bc*/ 	.short	0x0101
        /*05be*/ 	.byte	0xff
	.zero		1


	//   ....[77]....
        /*05c0*/ 	.word	0x00005500
        /*05c4*/ 	.word	0x00000002
        /*05c8*/ 	.word	0x00000030
        /*05cc*/ 	.short	0x010a
        /*05ce*/ 	.byte	0xff
	.zero		1


	//   ....[78]....
        /*05d0*/ 	.word	0x00005540
        /*05d4*/ 	.word	0x0000002c
        /*05d8*/ 	.word	0x00000090
        /*05dc*/ 	.short	0x010a
        /*05de*/ 	.byte	0xff
	.zero		1


	//   ....[79]....
        /*05e0*/ 	.word	0x00005630
        /*05e4*/ 	.word	0x00000002
        /*05e8*/ 	.word	0x00000030
        /*05ec*/ 	.short	0x010a
        /*05ee*/ 	.byte	0xff
	.zero		1


	//   ....[80]....
        /*05f0*/ 	.word	0x000057c0
        /*05f4*/ 	.word	0x0000002c
        /*05f8*/ 	.word	0x00000090
        /*05fc*/ 	.short	0x010a
        /*05fe*/ 	.byte	0xff
	.zero		1


	//   ....[81]....
        /*0600*/ 	.word	0x00005f80
        /*0604*/ 	.word	0x00000000
        /*0608*/ 	.word	0x00000000
        /*060c*/ 	.short	0x0101
        /*060e*/ 	.byte	0xff
	.zero		1


	//   ....[82]....
        /*0610*/ 	.word	0x00005f90
        /*0614*/ 	.word	0x00000002
        /*0618*/ 	.word	0x00000030
        /*061c*/ 	.short	0x010a
        /*061e*/ 	.byte	0xff
	.zero		1


	//   ....[83]....
        /*0620*/ 	.word	0x00006050
        /*0624*/ 	.word	0x00000002
        /*0628*/ 	.word	0x00000030
        /*062c*/ 	.short	0x010a
        /*062e*/ 	.byte	0xff
	.zero		1


	//   ....[84]....
        /*0630*/ 	.word	0x000063b0
        /*0634*/ 	.word	0x000000ff
        /*0638*/ 	.word	0x00000000
        /*063c*/ 	.short	0x0101
        /*063e*/ 	.byte	0x05
	.zero		1


	//   ....[85]....
        /*0640*/ 	.word	0x00006940
        /*0644*/ 	.word	0x00000000
        /*0648*/ 	.word	0x00000000
        /*064c*/ 	.short	0x0101
        /*064e*/ 	.byte	0xff
	.zero		1


	//   ....[86]....
        /*0650*/ 	.word	0x00006bb0
        /*0654*/ 	.word	0x000000ff
        /*0658*/ 	.word	0x00000000
        /*065c*/ 	.short	0x0101
        /*065e*/ 	.byte	0x04
	.zero		1


	//   ....[87]....
        /*0660*/ 	.word	0x00006bd0
        /*0664*/ 	.word	0x00000002
        /*0668*/ 	.word	0x000000e0
        /*066c*/ 	.short	0x010a
        /*066e*/ 	.byte	0xff
	.zero		1


	//   ....[88]....
        /*0670*/ 	.word	0x00006c30
        /*0674*/ 	.word	0x00000002
        /*0678*/ 	.word	0x00000018
        /*067c*/ 	.short	0x010a
        /*067e*/ 	.byte	0xff
	.zero		1


	//   ....[89]....
        /*0680*/ 	.word	0x00006c90
        /*0684*/ 	.word	0x00000002
        /*0688*/ 	.word	0x00000018
        /*068c*/ 	.short	0x010a
        /*068e*/ 	.byte	0xff
	.zero		1


	//   ....[90]....
        /*0690*/ 	.word	0x00006ce0
        /*0694*/ 	.word	0x00000002
        /*0698*/ 	.word	0x00000070
        /*069c*/ 	.short	0x010a
        /*069e*/ 	.byte	0xff
	.zero		1


	//   ....[91]....
        /*06a0*/ 	.word	0x00006d40
        /*06a4*/ 	.word	0x00000000
        /*06a8*/ 	.word	0x00000000
        /*06ac*/ 	.short	0x010a
        /*06ae*/ 	.byte	0xff
	.zero		1


	//   ....[92]....
        /*06b0*/ 	.word	0x00006da0
        /*06b4*/ 	.word	0x00000000
        /*06b8*/ 	.word	0x00000000
        /*06bc*/ 	.short	0x010a
        /*06be*/ 	.byte	0xff
	.zero		1


	//   ....[93]....
        /*06c0*/ 	.word	0x00006df0
        /*06c4*/ 	.word	0x00000000
        /*06c8*/ 	.word	0x000000d0
        /*06cc*/ 	.short	0x010a
        /*06ce*/ 	.byte	0xff
	.zero		1


	//   ....[94]....
        /*06d0*/ 	.word	0x00006e50
        /*06d4*/ 	.word	0x00000000
        /*06d8*/ 	.word	0x00000080
        /*06dc*/ 	.short	0x010a
        /*06de*/ 	.byte	0xff
	.zero		1


	//   ....[95]....
        /*06e0*/ 	.word	0x00006ea0
        /*06e4*/ 	.word	0x00000000
        /*06e8*/ 	.word	0x00000070
        /*06ec*/ 	.short	0x010a
        /*06ee*/ 	.byte	0xff
	.zero		1


	//   ....[96]....
        /*06f0*/ 	.word	0x00006f00
        /*06f4*/ 	.word	0x00000000
        /*06f8*/ 	.word	0x00000080
        /*06fc*/ 	.short	0x010a
        /*06fe*/ 	.byte	0xff
	.zero		1


	//   ....[97]....
        /*0700*/ 	.word	0x00006f50
        /*0704*/ 	.word	0x00000000
        /*0708*/ 	.word	0x00000070
        /*070c*/ 	.short	0x010a
        /*070e*/ 	.byte	0xff
	.zero		1


	//   ....[98]....
        /*0710*/ 	.word	0x00006fb0
        /*0714*/ 	.word	0x00000002
        /*0718*/ 	.word	0x000000b0
        /*071c*/ 	.short	0x010a
        /*071e*/ 	.byte	0xff
	.zero		1


	//   ....[99]....
        /*0720*/ 	.word	0x00007010
        /*0724*/ 	.word	0x00000000
        /*0728*/ 	.word	0x00000000
        /*072c*/ 	.short	0x010a
        /*072e*/ 	.byte	0xff
	.zero		1


	//   ....[100]....
        /*0730*/ 	.word	0x00007070
        /*0734*/ 	.word	0x00000000
        /*0738*/ 	.word	0x00000000
        /*073c*/ 	.short	0x010a
        /*073e*/ 	.byte	0xff
	.zero		1


	//   ....[101]....
        /*0740*/ 	.word	0x000070d0
        /*0744*/ 	.word	0x00000000
        /*0748*/ 	.word	0x00000000
        /*074c*/ 	.short	0x010a
        /*074e*/ 	.byte	0xff
	.zero		1


	//   ....[102]....
        /*0750*/ 	.word	0x00007130
        /*0754*/ 	.word	0x00000000
        /*0758*/ 	.word	0x00000000
        /*075c*/ 	.short	0x010a
        /*075e*/ 	.byte	0xff
	.zero		1


	//   ....[103]....
        /*0760*/ 	.word	0x00007190
        /*0764*/ 	.word	0x00000000
        /*0768*/ 	.word	0x00000000
        /*076c*/ 	.short	0x010a
        /*076e*/ 	.byte	0xff
	.zero		1


	//   ....[104]....
        /*0770*/ 	.word	0x000071e0
        /*0774*/ 	.word	0x00000000
        /*0778*/ 	.word	0x00000070
        /*077c*/ 	.short	0x010a
        /*077e*/ 	.byte	0xff
	.zero		1


	//   ....[105]....
        /*0780*/ 	.word	0x00007240
        /*0784*/ 	.word	0x00000000
        /*0788*/ 	.word	0x00000068
        /*078c*/ 	.short	0x010a
        /*078e*/ 	.byte	0xff
	.zero		1


	//   ....[106]....
        /*0790*/ 	.word	0x000072a0
        /*0794*/ 	.word	0x00000000
        /*0798*/ 	.word	0x00000048
        /*079c*/ 	.short	0x010a
        /*079e*/ 	.byte	0xff
	.zero		1


	//   ....[107]....
        /*07a0*/ 	.word	0x00007300
        /*07a4*/ 	.word	0x00000000
        /*07a8*/ 	.word	0x00000048
        /*07ac*/ 	.short	0x010a
        /*07ae*/ 	.byte	0xff
	.zero		1


	//   ....[108]....
        /*07b0*/ 	.word	0x00007360
        /*07b4*/ 	.word	0x00000000
        /*07b8*/ 	.word	0x00000000
        /*07bc*/ 	.short	0x010a
        /*07be*/ 	.byte	0xff
	.zero		1


	//   ....[109]....
        /*07c0*/ 	.word	0x000073c0
        /*07c4*/ 	.word	0x00000000
        /*07c8*/ 	.word	0x00000000
        /*07cc*/ 	.short	0x010a
        /*07ce*/ 	.byte	0xff
	.zero		1


	//   ....[110]....
        /*07d0*/ 	.word	0x00007410
        /*07d4*/ 	.word	0x00000000
        /*07d8*/ 	.word	0x00000070
        /*07dc*/ 	.short	0x010a
        /*07de*/ 	.byte	0xff
	.zero		1


	//   ....[111]....
        /*07e0*/ 	.word	0x00007460
        /*07e4*/ 	.word	0x00000002
        /*07e8*/ 	.word	0x00000030
        /*07ec*/ 	.short	0x010a
        /*07ee*/ 	.byte	0xff
	.zero		1


	//   ....[112]....
        /*07f0*/ 	.word	0x000074b0
        /*07f4*/ 	.word	0x0000002c
        /*07f8*/ 	.word	0x00000090
        /*07fc*/ 	.short	0x010a
        /*07fe*/ 	.byte	0xff
	.zero		1


	//   ....[113]....
        /*0800*/ 	.word	0x00007500
        /*0804*/ 	.word	0x00000002
        /*0808*/ 	.word	0x00000030
        /*080c*/ 	.short	0x010a
        /*080e*/ 	.byte	0xff
	.zero		1


	//----- nvinfo : EIATTR_NUM_MBARRIERS
	.align		4
.L_47:
        /*0810*/ 	.byte	0x03, 0x38
        /*0812*/ 	.short	0x001e


	//----- nvinfo : EIATTR_EXIT_INSTR_OFFSETS
	.align		4
        /*0814*/ 	.byte	0x04, 0x1c
        /*0816*/ 	.short	(.L_49 - .L_48)


	//   ....[0]....
.L_48:
        /*0818*/ 	.word	0x00002410


	//   ....[1]....
        /*081c*/ 	.word	0x00002900


	//   ....[2]....
        /*0820*/ 	.word	0x00002960


	//   ....[3]....
        /*0824*/ 	.word	0x000037e0


	//   ....[4]....
        /*0828*/ 	.word	0x000046a0


	//   ....[5]....
        /*082c*/ 	.word	0x000046e0


	//   ....[6]....
        /*0830*/ 	.word	0x00006aa0


	//   ....[7]....
        /*0834*/ 	.word	0x00006b20


	//   ....[8]....
        /*0838*/ 	.word	0x00006b50


	//   ....[9]....
        /*083c*/ 	.word	0x00006bc0


	//----- nvinfo : EIATTR_MAX_THREADS
	.align		4
.L_49:
        /*0840*/ 	.byte	0x04, 0x05
        /*0842*/ 	.short	(.L_51 - .L_50)
.L_50:
        /*0844*/ 	.word	0x00000100
        /*0848*/ 	.word	0x00000001
        /*084c*/ 	.word	0x00000001


	//----- nvinfo : EIATTR_CRS_STACK_SIZE
	.align		4
.L_51:
        /*0850*/ 	.byte	0x04, 0x1e
        /*0852*/ 	.short	(.L_53 - .L_52)
.L_52:
        /*0854*/ 	.word	0x00000000


	//----- nvinfo : EIATTR_CBANK_PARAM_SIZE
	.align		4
.L_53:
        /*0858*/ 	.byte	0x03, 0x19
        /*085a*/ 	.short	0x0800


	//----- nvinfo : EIATTR_PARAM_CBANK
	.align		4
        /*085c*/ 	.byte	0x04, 0x0a
        /*085e*/ 	.short	(.L_55 - .L_54)
	.align		4
.L_54:
        /*0860*/ 	.word	index@(.nv.constant0._ZN7cutlass13device_kernelINS_4gemm6kernel13GemmUniversalIN4cute5tupleIJiiiiEEENS1_10collective13CollectiveMmaINS1_35MainloopSm100TmaUmmaWarpSpecializedILi3ELi2ELi4ENS5_IJNS4_1CILi1EEESB_SB_EEEEENS5_IJNSA_ILi64EEESE_NSA_ILi32EEEEEENS_10bfloat16_tENS5_IJlSB_lEEESH_SI_NS4_8TiledMMAINS4_8MMA_AtomIJNS4_20SM100_MMA_F16BF16_SSISH_SH_fLi64ELi64ELNS4_4UMMA5MajorE0ELSN_0ELNSM_7ScaleInE0ELSO_0EEEEEENS4_6LayoutISC_NS5_IJNSA_ILi0EEESS_SS_EEEEENS5_IJNS4_10UnderscoreESV_SV_EEEEENS4_13SM90_TMA_LOADENS4_14ComposedLayoutINS4_7SwizzleILi2ELi4ELi3EEENS4_18smem_ptr_flag_bitsILi16EEENSR_INS5_IJNSA_ILi8EEESF_EEENS5_IJSF_SB_EEEEEEEvNS4_8identityESY_S18_vS19_EENS_8epilogue10collective18CollectiveEpilogueINS1B_23Sm100TmaWarpSpecializedILi3ELi2ELi16ELb1ELb0EEEJSG_NS5_IJNSR_ISE_SB_EENSR_ISF_SB_EEEEESH_SI_SH_SI_NS1B_6fusion15FusionCallbacksIS1F_NS1J_17LinearCombinationISH_fSH_fLNS_15FloatRoundStyleE2EEESG_S1I_JEEENS4_5SM1004TMEM4LOAD26SM100_TMEM_LOAD_16dp256b4xESY_S18_NS4_17SM75_U32x4_LDSM_NENS4_14SM90_TMA_STOREES18_NS4_17SM90_U32x4_STSM_NENS4_39AutoVectorizingCopyWithAssumedAlignmentILi128EEEEEEvvEEEEvNT_6ParamsE)
        /*0864*/ 	.short	0x0380
        /*0866*/ 	.short	0x0800


	//----- nvinfo : EIATTR_SW_WAR
	.align		4
.L_55:
        /*0868*/ 	.byte	0x04, 0x36
        /*086a*/ 	.short	(.L_57 - .L_56)
.L_56:
        /*086c*/ 	.word	0x00000008
.L_57:


//--------------------- .nv.callgraph             --------------------------
	.section	.nv.callgraph,"",@"SHT_CUDA_CALLGRAPH"
	.align	4
	.sectionentsize	8
	.align		4
        /*0000*/ 	.word	0x00000000
	.align		4
        /*0004*/ 	.word	0xffffffff
	.align		4
        /*0008*/ 	.word	index@(_ZN7cutlass13device_kernelINS_4gemm6kernel13GemmUniversalIN4cute5tupleIJiiiiEEENS1_10collective13CollectiveMmaINS1_35MainloopSm100TmaUmmaWarpSpecializedILi3ELi2ELi4ENS5_IJNS4_1CILi1EEESB_SB_EEEEENS5_IJNSA_ILi64EEESE_NSA_ILi32EEEEEENS_10bfloat16_tENS5_IJlSB_lEEESH_SI_NS4_8TiledMMAINS4_8MMA_AtomIJNS4_20SM100_MMA_F16BF16_SSISH_SH_fLi64ELi64ELNS4_4UMMA5MajorE0ELSN_0ELNSM_7ScaleInE0ELSO_0EEEEEENS4_6LayoutISC_NS5_IJNSA_ILi0EEESS_SS_EEEEENS5_IJNS4_10UnderscoreESV_SV_EEEEENS4_13SM90_TMA_LOADENS4_14ComposedLayoutINS4_7SwizzleILi2ELi4ELi3EEENS4_18smem_ptr_flag_bitsILi16EEENSR_INS5_IJNSA_ILi8EEESF_EEENS5_IJSF_SB_EEEEEEEvNS4_8identityESY_S18_vS19_EENS_8epilogue10collective18CollectiveEpilogueINS1B_23Sm100TmaWarpSpecializedILi3ELi2ELi16ELb1ELb0EEEJSG_NS5_IJNSR_ISE_SB_EENSR_ISF_SB_EEEEESH_SI_SH_SI_NS1B_6fusion15FusionCallbacksIS1F_NS1J_17LinearCombinationISH_fSH_fLNS_15FloatRoundStyleE2EEESG_S1I_JEEENS4_5SM1004TMEM4LOAD26SM100_TMEM_LOAD_16dp256b4xESY_S18_NS4_17SM75_U32x4_LDSM_NENS4_14SM90_TMA_STOREES18_NS4_17SM90_U32x4_STSM_NENS4_39AutoVectorizingCopyWithAssumedAlignmentILi128EEEEEEvvEEEEvNT_6ParamsE)
	.align		4
        /*000c*/ 	.word	index@(__assertfail)
	.align		4
        /*0010*/ 	.word	0x00000000
	.align		4
        /*0014*/ 	.word	0xfffffffe
	.align		4
        /*0018*/ 	.word	0x00000000
	.align		4
        /*001c*/ 	.word	0xfffffffd
	.align		4
        /*0020*/ 	.word	0x00000000
	.align		4
        /*0024*/ 	.word	0xfffffffc


//--------------------- .nv.constant4             --------------------------
	.section	.nv.constant4,"a",@progbits
	.align	8
	.align		8
.nv.constant4:
        /*0000*/ 	.dword	__assertfail
	.align		8
        /*0008*/ 	.dword	__unnamed_1
	.align		8
        /*0010*/ 	.dword	__unnamed_2
	.align		8
        /*0018*/ 	.dword	_ZN40_INTERNAL_0961afc8_4_k_cu_ccbbb68b_338774cuda3std3__45__cpo5beginE
	.align		8
        /*0020*/ 	.dword	_ZN40_INTERNAL_0961afc8_4_k_cu_ccbbb68b_338774cuda3std3__45__cpo3endE
	.align		8
        /*0028*/ 	.dword	_ZN40_INTERNAL_0961afc8_4_k_cu_ccbbb68b_338774cuda3std3__45__cpo6cbeginE
	.align		8
        /*0030*/ 	.dword	_ZN40_INTERNAL_0961afc8_4_k_cu_ccbbb68b_338774cuda3std3__45__cpo4cendE
	.align		8
        /*0038*/ 	.dword	_ZN40_INTERNAL_0961afc8_4_k_cu_ccbbb68b_338774cuda3std3__442_GLOBAL__N__0961afc8_4_k_cu_ccbbb68b_338776ignoreE
	.align		8
        /*0040*/ 	.dword	_ZN40_INTERNAL_0961afc8_4_k_cu_ccbbb68b_338774cuda3std3__419piecewise_constructE
	.align		8
        /*0048*/ 	.dword	_ZN40_INTERNAL_0961afc8_4_k_cu_ccbbb68b_338774cuda3std3__48in_placeE
	.align		8
        /*0050*/ 	.dword	_ZN40_INTERNAL_0961afc8_4_k_cu_ccbbb68b_338774cuda3std6ranges3__45__cpo4swapE
	.align		8
        /*0058*/ 	.dword	_ZN40_INTERNAL_0961afc8_4_k_cu_ccbbb68b_338774cuda3std6ranges3__45__cpo9iter_moveE
	.align		8
        /*0060*/ 	.dword	_ZN40_INTERNAL_0961afc8_4_k_cu_ccbbb68b_338774cute7productE
	.align		8
        /*0068*/ 	.dword	_ZN40_INTERNAL_0961afc8_4_k_cu_ccbbb68b_338774cute1_E
	.align		8
        /*0070*/ 	.dword	$str$25
	.align		8
        /*0078*/ 	.dword	$str$26
	.align		8
        /*0080*/ 	.dword	$str$27
	.align		8
        /*0088*/ 	.dword	$str$28


//--------------------- .text._ZN7cutlass13device_kernelINS_4gemm6kernel13GemmUniversalIN4cute5tupleIJiiiiEEENS1_10collective13CollectiveMmaINS1_35MainloopSm100TmaUmmaWarpSpecializedILi3ELi2ELi4ENS5_IJNS4_1CILi1EEESB_SB_EEEEENS5_IJNSA_ILi64EEESE_NSA_ILi32EEEEEENS_10bfloat16_tENS5_IJlSB_lEEESH_SI_NS4_8TiledMMAINS4_8MMA_AtomIJNS4_20SM100_MMA_F16BF16_SSISH_SH_fLi64ELi64ELNS4_4UMMA5MajorE0ELSN_0ELNSM_7ScaleInE0ELSO_0EEEEEENS4_6LayoutISC_NS5_IJNSA_ILi0EEESS_SS_EEEEENS5_IJNS4_10UnderscoreESV_SV_EEEEENS4_13SM90_TMA_LOADENS4_14ComposedLayoutINS4_7SwizzleILi2ELi4ELi3EEENS4_18smem_ptr_flag_bitsILi16EEENSR_INS5_IJNSA_ILi8EEESF_EEENS5_IJSF_SB_EEEEEEEvNS4_8identityESY_S18_vS19_EENS_8epilogue10collective18CollectiveEpilogueINS1B_23Sm100TmaWarpSpecializedILi3ELi2ELi16ELb1ELb0EEEJSG_NS5_IJNSR_ISE_SB_EENSR_ISF_SB_EEEEESH_SI_SH_SI_NS1B_6fusion15FusionCallbacksIS1F_NS1J_17LinearCombinationISH_fSH_fLNS_15FloatRoundStyleE2EEESG_S1I_JEEENS4_5SM1004TMEM4LOAD26SM100_TMEM_LOAD_16dp256b4xESY_S18_NS4_17SM75_U32x4_LDSM_NENS4_14SM90_TMA_STOREES18_NS4_17SM90_U32x4_STSM_NENS4_39AutoVectorizingCopyWithAssumedAlignmentILi128EEEEEEvvEEEEvNT_6ParamsE --------------------------
	.section	.text._ZN7cutlass13device_kernelINS_4gemm6kernel13GemmUniversalIN4cute5tupleIJiiiiEEENS1_10collective13CollectiveMmaINS1_35MainloopSm100TmaUmmaWarpSpecializedILi3ELi2ELi4ENS5_IJNS4_1CILi1EEESB_SB_EEEEENS5_IJNSA_ILi64EEESE_NSA_ILi32EEEEEENS_10bfloat16_tENS5_IJlSB_lEEESH_SI_NS4_8TiledMMAINS4_8MMA_AtomIJNS4_20SM100_MMA_F16BF16_SSISH_SH_fLi64ELi64ELNS4_4UMMA5MajorE0ELSN_0ELNSM_7ScaleInE0ELSO_0EEEEEENS4_6LayoutISC_NS5_IJNSA_ILi0EEESS_SS_EEEEENS5_IJNS4_10UnderscoreESV_SV_EEEEENS4_13SM90_TMA_LOADENS4_14ComposedLayoutINS4_7SwizzleILi2ELi4ELi3EEENS4_18smem_ptr_flag_bitsILi16EEENSR_INS5_IJNSA_ILi8EEESF_EEENS5_IJSF_SB_EEEEEEEvNS4_8identityESY_S18_vS19_EENS_8epilogue10collective18CollectiveEpilogueINS1B_23Sm100TmaWarpSpecializedILi3ELi2ELi16ELb1ELb0EEEJSG_NS5_IJNSR_ISE_SB_EENSR_ISF_SB_EEEEESH_SI_SH_SI_NS1B_6fusion15FusionCallbacksIS1F_NS1J_17LinearCombinationISH_fSH_fLNS_15FloatRoundStyleE2EEESG_S1I_JEEENS4_5SM1004TMEM4LOAD26SM100_TMEM_LOAD_16dp256b4xESY_S18_NS4_17SM75_U32x4_LDSM_NENS4_14SM90_TMA_STOREES18_NS4_17SM90_U32x4_STSM_NENS4_39AutoVectorizingCopyWithAssumedAlignmentILi128EEEEEEvvEEEEvNT_6ParamsE,"ax",@progbits
	.align	128
.text._ZN7cutlass13device_kernelINS_4gemm6kernel13GemmUniversalIN4cute5tupleIJiiiiEEENS1_10collective13CollectiveMmaINS1_35MainloopSm100TmaUmmaWarpSpecializedILi3ELi2ELi4ENS5_IJNS4_1CILi1EEESB_SB_EEEEENS5_IJNSA_ILi64EEESE_NSA_ILi32EEEEEENS_10bfloat16_tENS5_IJlSB_lEEESH_SI_NS4_8TiledMMAINS4_8MMA_AtomIJNS4_20SM100_MMA_F16BF16_SSISH_SH_fLi64ELi64ELNS4_4UMMA5MajorE0ELSN_0ELNSM_7ScaleInE0ELSO_0EEEEEENS4_6LayoutISC_NS5_IJNSA_ILi0EEESS_SS_EEEEENS5_IJNS4_10UnderscoreESV_SV_EEEEENS4_13SM90_TMA_LOADENS4_14ComposedLayoutINS4_7SwizzleILi2ELi4ELi3EEENS4_18smem_ptr_flag_bitsILi16EEENSR_INS5_IJNSA_ILi8EEESF_EEENS5_IJSF_SB_EEEEEEEvNS4_8identityESY_S18_vS19_EENS_8epilogue10collective18CollectiveEpilogueINS1B_23Sm100TmaWarpSpecializedILi3ELi2ELi16ELb1ELb0EEEJSG_NS5_IJNSR_ISE_SB_EENSR_ISF_SB_EEEEESH_SI_SH_SI_NS1B_6fusion15FusionCallbacksIS1F_NS1J_17LinearCombinationISH_fSH_fLNS_15FloatRoundStyleE2EEESG_S1I_JEEENS4_5SM1004TMEM4LOAD26SM100_TMEM_LOAD_16dp256b4xESY_S18_NS4_17SM75_U32x4_LDSM_NENS4_14SM90_TMA_STOREES18_NS4_17SM90_U32x4_STSM_NENS4_39AutoVectorizingCopyWithAssumedAlignmentILi128EEEEEEvvEEEEvNT_6ParamsE:
        .type           _ZN7cutlass13device_kernelINS_4gemm6kernel13GemmUniversalIN4cute5tupleIJiiiiEEENS1_10collective13CollectiveMmaINS1_35MainloopSm100TmaUmmaWarpSpecializedILi3ELi2ELi4ENS5_IJNS4_1CILi1EEESB_SB_EEEEENS5_IJNSA_ILi64EEESE_NSA_ILi32EEEEEENS_10bfloat16_tENS5_IJlSB_lEEESH_SI_NS4_8TiledMMAINS4_8MMA_AtomIJNS4_20SM100_MMA_F16BF16_SSISH_SH_fLi64ELi64ELNS4_4UMMA5MajorE0ELSN_0ELNSM_7ScaleInE0ELSO_0EEEEEENS4_6LayoutISC_NS5_IJNSA_ILi0EEESS_SS_EEEEENS5_IJNS4_10UnderscoreESV_SV_EEEEENS4_13SM90_TMA_LOADENS4_14ComposedLayoutINS4_7SwizzleILi2ELi4ELi3EEENS4_18smem_ptr_flag_bitsILi16EEENSR_INS5_IJNSA_ILi8EEESF_EEENS5_IJSF_SB_EEEEEEEvNS4_8identityESY_S18_vS19_EENS_8epilogue10collective18CollectiveEpilogueINS1B_23Sm100TmaWarpSpecializedILi3ELi2ELi16ELb1ELb0EEEJSG_NS5_IJNSR_ISE_SB_EENSR_ISF_SB_EEEEESH_SI_SH_SI_NS1B_6fusion15FusionCallbacksIS1F_NS1J_17LinearCombinationISH_fSH_fLNS_15FloatRoundStyleE2EEESG_S1I_JEEENS4_5SM1004TMEM4LOAD26SM100_TMEM_LOAD_16dp256b4xESY_S18_NS4_17SM75_U32x4_LDSM_NENS4_14SM90_TMA_STOREES18_NS4_17SM90_U32x4_STSM_NENS4_39AutoVectorizingCopyWithAssumedAlignmentILi128EEEEEEvvEEEEvNT_6ParamsE,@function
        .size           _ZN7cutlass13device_kernelINS_4gemm6kernel13GemmUniversalIN4cute5tupleIJiiiiEEENS1_10collective13CollectiveMmaINS1_35MainloopSm100TmaUmmaWarpSpecializedILi3ELi2ELi4ENS5_IJNS4_1CILi1EEESB_SB_EEEEENS5_IJNSA_ILi64EEESE_NSA_ILi32EEEEEENS_10bfloat16_tENS5_IJlSB_lEEESH_SI_NS4_8TiledMMAINS4_8MMA_AtomIJNS4_20SM100_MMA_F16BF16_SSISH_SH_fLi64ELi64ELNS4_4UMMA5MajorE0ELSN_0ELNSM_7ScaleInE0ELSO_0EEEEEENS4_6LayoutISC_NS5_IJNSA_ILi0EEESS_SS_EEEEENS5_IJNS4_10UnderscoreESV_SV_EEEEENS4_13SM90_TMA_LOADENS4_14ComposedLayoutINS4_7SwizzleILi2ELi4ELi3EEENS4_18smem_ptr_flag_bitsILi16EEENSR_INS5_IJNSA_ILi8EEESF_EEENS5_IJSF_SB_EEEEEEEvNS4_8identityESY_S18_vS19_EENS_8epilogue10collective18CollectiveEpilogueINS1B_23Sm100TmaWarpSpecializedILi3ELi2ELi16ELb1ELb0EEEJSG_NS5_IJNSR_ISE_SB_EENSR_ISF_SB_EEEEESH_SI_SH_SI_NS1B_6fusion15FusionCallbacksIS1F_NS1J_17LinearCombinationISH_fSH_fLNS_15FloatRoundStyleE2EEESG_S1I_JEEENS4_5SM1004TMEM4LOAD26SM100_TMEM_LOAD_16dp256b4xESY_S18_NS4_17SM75_U32x4_LDSM_NENS4_14SM90_TMA_STOREES18_NS4_17SM90_U32x4_STSM_NENS4_39AutoVectorizingCopyWithAssumedAlignmentILi128EEEEEEvvEEEEvNT_6ParamsE,(.L_x_151 - _ZN7cutlass13device_kernelINS_4gemm6kernel13GemmUniversalIN4cute5tupleIJiiiiEEENS1_10collective13CollectiveMmaINS1_35MainloopSm100TmaUmmaWarpSpecializedILi3ELi2ELi4ENS5_IJNS4_1CILi1EEESB_SB_EEEEENS5_IJNSA_ILi64EEESE_NSA_ILi32EEEEEENS_10bfloat16_tENS5_IJlSB_lEEESH_SI_NS4_8TiledMMAINS4_8MMA_AtomIJNS4_20SM100_MMA_F16BF16_SSISH_SH_fLi64ELi64ELNS4_4UMMA5MajorE0ELSN_0ELNSM_7ScaleInE0ELSO_0EEEEEENS4_6LayoutISC_NS5_IJNSA_ILi0EEESS_SS_EEEEENS5_IJNS4_10UnderscoreESV_SV_EEEEENS4_13SM90_TMA_LOADENS4_14ComposedLayoutINS4_7SwizzleILi2ELi4ELi3EEENS4_18smem_ptr_flag_bitsILi16EEENSR_INS5_IJNSA_ILi8EEESF_EEENS5_IJSF_SB_EEEEEEEvNS4_8identityESY_S18_vS19_EENS_8epilogue10collective18CollectiveEpilogueINS1B_23Sm100TmaWarpSpecializedILi3ELi2ELi16ELb1ELb0EEEJSG_NS5_IJNSR_ISE_SB_EENSR_ISF_SB_EEEEESH_SI_SH_SI_NS1B_6fusion15FusionCallbacksIS1F_NS1J_17LinearCombinationISH_fSH_fLNS_15FloatRoundStyleE2EEESG_S1I_JEEENS4_5SM1004TMEM4LOAD26SM100_TMEM_LOAD_16dp256b4xESY_S18_NS4_17SM75_U32x4_LDSM_NENS4_14SM90_TMA_STOREES18_NS4_17SM90_U32x4_STSM_NENS4_39AutoVectorizingCopyWithAssumedAlignmentILi128EEEEEEvvEEEEvNT_6ParamsE)
        .other          _ZN7cutlass13device_kernelINS_4gemm6kernel13GemmUniversalIN4cute5tupleIJiiiiEEENS1_10collective13CollectiveMmaINS1_35MainloopSm100TmaUmmaWarpSpecializedILi3ELi2ELi4ENS5_IJNS4_1CILi1EEESB_SB_EEEEENS5_IJNSA_ILi64EEESE_NSA_ILi32EEEEEENS_10bfloat16_tENS5_IJlSB_lEEESH_SI_NS4_8TiledMMAINS4_8MMA_AtomIJNS4_20SM100_MMA_F16BF16_SSISH_SH_fLi64ELi64ELNS4_4UMMA5MajorE0ELSN_0ELNSM_7ScaleInE0ELSO_0EEEEEENS4_6LayoutISC_NS5_IJNSA_ILi0EEESS_SS_EEEEENS5_IJNS4_10UnderscoreESV_SV_EEEEENS4_13SM90_TMA_LOADENS4_14ComposedLayoutINS4_7SwizzleILi2ELi4ELi3EEENS4_18smem_ptr_flag_bitsILi16EEENSR_INS5_IJNSA_ILi8EEESF_EEENS5_IJSF_SB_EEEEEEEvNS4_8identityESY_S18_vS19_EENS_8epilogue10collective18CollectiveEpilogueINS1B_23Sm100TmaWarpSpecializedILi3ELi2ELi16ELb1ELb0EEEJSG_NS5_IJNSR_ISE_SB_EENSR_ISF_SB_EEEEESH_SI_SH_SI_NS1B_6fusion15FusionCallbacksIS1F_NS1J_17LinearCombinationISH_fSH_fLNS_15FloatRoundStyleE2EEESG_S1I_JEEENS4_5SM1004TMEM4LOAD26SM100_TMEM_LOAD_16dp256b4xESY_S18_NS4_17SM75_U32x4_LDSM_NENS4_14SM90_TMA_STOREES18_NS4_17SM90_U32x4_STSM_NENS4_39AutoVectorizingCopyWithAssumedAlignmentILi128EEEEEEvvEEEEvNT_6ParamsE,@"STO_CUDA_ENTRY STV_DEFAULT"
_ZN7cutlass13device_kernelINS_4gemm6kernel13GemmUniversalIN4cute5tupleIJiiiiEEENS1_10collective13CollectiveMmaINS1_35MainloopSm100TmaUmmaWarpSpecializedILi3ELi2ELi4ENS5_IJNS4_1CILi1EEESB_SB_EEEEENS5_IJNSA_ILi64EEESE_NSA_ILi32EEEEEENS_10bfloat16_tENS5_IJlSB_lEEESH_SI_NS4_8TiledMMAINS4_8MMA_AtomIJNS4_20SM100_MMA_F16BF16_SSISH_SH_fLi64ELi64ELNS4_4UMMA5MajorE0ELSN_0ELNSM_7ScaleInE0ELSO_0EEEEEENS4_6LayoutISC_NS5_IJNSA_ILi0EEESS_SS_EEEEENS5_IJNS4_10UnderscoreESV_SV_EEEEENS4_13SM90_TMA_LOADENS4_14ComposedLayoutINS4_7SwizzleILi2ELi4ELi3EEENS4_18smem_ptr_flag_bitsILi16EEENSR_INS5_IJNSA_ILi8EEESF_EEENS5_IJSF_SB_EEEEEEEvNS4_8identityESY_S18_vS19_EENS_8epilogue10collective18CollectiveEpilogueINS1B_23Sm100TmaWarpSpecializedILi3ELi2ELi16ELb1ELb0EEEJSG_NS5_IJNSR_ISE_SB_EENSR_ISF_SB_EEEEESH_SI_SH_SI_NS1B_6fusion15FusionCallbacksIS1F_NS1J_17LinearCombinationISH_fSH_fLNS_15FloatRoundStyleE2EEESG_S1I_JEEENS4_5SM1004TMEM4LOAD26SM100_TMEM_LOAD_16dp256b4xESY_S18_NS4_17SM75_U32x4_LDSM_NENS4_14SM90_TMA_STOREES18_NS4_17SM90_U32x4_STSM_NENS4_39AutoVectorizingCopyWithAssumedAlignmentILi128EEEEEEvvEEEEvNT_6ParamsE:
[----:B------:R-:W1:Y:S01]  /*0000*/  LDC R1, c[0x0][0x37c] ;  /* 0x0000df00ff017b82 */ /* 0x000e620000000800 */
[----:B------:R-:W2:Y:S01]  /*0010*/  S2R R70, SR_TID.X ;  /* 0x0000000000467919 */ /* 0x000ea20000002100 */
[----:B------:R-:W3:Y:S01]  /*0020*/  LDCU.64 UR4, c[0x0][0x890] ;  /* 0x00011200ff0477ac */ /* 0x000ee20008000a00 */
[----:B------:R-:W-:Y:S02]  /*0030*/  PRMT R60, RZ, 0x7610, R60 ;  /* 0x00007610ff3c7816 */ /* 0x000fe4000000003c */
[----:B------:R-:W-:Y:S01]  /*0040*/  ELECT P5, URZ, PT ;  /* 0x0000000000ff782f */ /* 0x000fe200038a0000 */
[----:B------:R-:W4:Y:S01]  /*0050*/  LDCU.64 UR46, c[0x0][0x358] ;  /* 0x00006b00ff2e77ac */ /* 0x000f220008000a00 */
[----:B---3--:R-:W-:-:S04]  /*0060*/  UISETP.NE.U32.AND UP0, UPT, UR4, URZ, UPT ;  /* 0x000000ff0400728c */ /* 0x008fc8000bf05070 */
[----:B------:R-:W-:Y:S01]  /*0070*/  UISETP.NE.AND.EX UP0, UPT, UR5, URZ, UPT, UP0 ;  /* 0x000000ff0500728c */ /* 0x000fe2000bf05300 */
[----:B--2---:R-:W-:-:S05]  /*0080*/  SHF.R.U32.HI R65, RZ, 0x5, R70 ;  /* 0x00000005ff417819 */ /* 0x004fca0000011646 */
[----:B------:R-:W2:Y:S02]  /*0090*/  SHFL.IDX PT, R0, R65, RZ, 0x1f ;  /* 0x00001fff41007589 */ /* 0x000ea400000e0000 */
[----:B--2---:R-:W-:Y:S01]  /*00a0*/  R2UR UR8, R0 ;  /* 0x00000000000872ca */ /* 0x004fe200000e0000 */
[----:B-1--4-:R-:W-:-:S14]  /*00b0*/  BRA.U UP0, `(.L_x_0) ;  /* 0x00000001002c7547 */ /* 0x012fdc000b800000 */
[----:B------:R-:W1:Y:S02]  /*00c0*/  LDCU.64 UR6, c[0x0][0x888] ;  /* 0x00011100ff0677ac */ /* 0x000e640008000a00 */
[----:B-1----:R-:W-:-:S04]  /*00d0*/  UISETP.NE.U32.AND UP0, UPT, UR6, URZ, UPT ;  /* 0x000000ff0600728c */ /* 0x002fc8000bf05070 */
[----:B------:R-:W-:-:S09]  /*00e0*/  UISETP.NE.AND.EX UP0, UPT, UR7, URZ, UPT, UP0 ;  /* 0x000000ff0700728c */ /* 0x000fd2000bf05300 */
[----:B------:R-:W-:Y:S05]  /*00f0*/  BRA.U !UP0, `(.L_x_1) ;  /* 0x0000000108107547 */ /* 0x000fea000b800000 */
[----:B------:R-:W1:Y:S02]  /*0100*/  LDC.64 R2, c[0x0][0x888] ;  /* 0x00022200ff027b82 */ /* 0x000e640000000a00 */
[----:B-1----:R1:W5:Y:S01]  /*0110*/  LDG.E R35, desc[UR46][R2.64] ;  /* 0x0000002e02237981 */ /* 0x002362000c1e1900 */
[----:B------:R-:W-:Y:S01]  /*0120*/  HFMA2 R60, -RZ, RZ, 0, 5.9604644775390625e-08 ;  /* 0x00000001ff3c7431 */ /* 0x000fe200000001ff */
[----:B------:R-:W-:Y:S05]  /*0130*/  BRA `(.L_x_0) ;  /* 0x00000000000c7947 */ /* 0x000fea0003800000 */
.L_x_1:
[----:B------:R-:W1:Y:S01]  /*0140*/  LDCU UR6, c[0x0][0x880] ;  /* 0x00011000ff0677ac */ /* 0x000e620008000800 */
[----:B------:R-:W-:Y:S01]  /*0150*/  HFMA2 R60, -RZ, RZ, 0, 5.9604644775390625e-08 ;  /* 0x00000001ff3c7431 */ /* 0x000fe200000001ff */
[----:B-1----:R-:W-:-:S07]  /*0160*/  MOV R35, UR6 ;  /* 0x0000000600237c02 */ /* 0x002fce0008000f00 */
.L_x_0:
[----:B------:R-:W2:Y:S02]  /*0170*/  LDCU.64 UR6, c[0x0][0x8b0] ;  /* 0x00011600ff0677ac */ /* 0x000ea40008000a00 */
[----:B--2---:R-:W-:-:S04]  /*0180*/  UISETP.NE.U32.AND UP0, UPT, UR6, URZ, UPT ;  /* 0x000000ff0600728c */ /* 0x004fc8000bf05070 */
[----:B------:R-:W-:-:S09]  /*0190*/  UISETP.NE.AND.EX UP0, UPT, UR7, URZ, UPT, UP0 ;  /* 0x000000ff0700728c */ /* 0x000fd2000bf05300 */
[----:B------:R-:W-:Y:S05]  /*01a0*/  BRA.U UP0, `(.L_x_2) ;  /* 0x0000000100247547 */ /* 0x000fea000b800000 */
[----:B------:R-:W2:Y:S02]  /*01b0*/  LDCU.64 UR6, c[0x0][0x8a8] ;  /* 0x00011500ff0677ac */ /* 0x000ea40008000a00 */
[----:B--2---:R-:W-:-:S04]  /*01c0*/  UISETP.NE.U32.AND UP0, UPT, UR6, URZ, UPT ;  /* 0x000000ff0600728c */ /* 0x004fc8000bf05070 */
[----:B------:R-:W-:-:S09]  /*01d0*/  UISETP.NE.AND.EX UP0, UPT, UR7, URZ, UPT, UP0 ;  /* 0x000000ff0700728c */ /* 0x000fd2000bf05300 */
[----:B------:R-:W-:Y:S05]  /*01e0*/  BRA.U !UP0, `(.L_x_3) ;  /* 0x00000001080c7547 */ /* 0x000fea000b800000 */
[----:B-1----:R-:W1:Y:S02]  /*01f0*/  LDC.64 R2, c[0x0][0x8a8] ;  /* 0x00022a00ff027b82 */ /* 0x002e640000000a00 */
[----:B-1----:R2:W5:Y:S01]  /*0200*/  LDG.E R33, desc[UR46][R2.64] ;  /* 0x0000002e02217981 */ /* 0x002562000c1e1900 */
[----:B------:R-:W-:Y:S05]  /*0210*/  BRA `(.L_x_2) ;  /* 0x0000000000087947 */ /* 0x000fea0003800000 */
.L_x_3:
[----:B------:R-:W2:Y:S02]  /*0220*/  LDCU UR6, c[0x0][0x8a0] ;  /* 0x00011400ff0677ac */ /* 0x000ea40008000800 */
[----:B--2---:R-:W-:Y:S02]  /*0230*/  MOV R33, UR6 ;  /* 0x0000000600217c02 */ /* 0x004fe40008000f00 */
.L_x_2:
[----:B------:R-:W-:Y:S01]  /*0240*/  IMAD.U32 R0, RZ, RZ, UR8 ;  /* 0x00000008ff007e24 */ /* 0x000fe2000f8e00ff */
[----:B------:R-:W-:Y:S04]  /*0250*/  BSSY.RECONVERGENT B0, `(.L_x_4) ;  /* 0x000000c000007945 */ /* 0x000fe80003800200 */
[C---:B------:R-:W-:Y:S02]  /*0260*/  ISETP.NE.OR P1, PT, R0.reuse, 0x1, !P5 ;  /* 0x000000010000780c */ /* 0x040fe40006f25670 */
[----:B------:R-:W-:-:S11]  /*0270*/  ISETP.NE.OR P0, PT, R0, 0x3, !P5 ;  /* 0x000000030000780c */ /* 0x000fd60006f05670 */
[----:B------:R-:W-:Y:S05]  /*0280*/  @P1 BRA `(.L_x_5) ;  /* 0x0000000000201947 */ /* 0x000fea0003800000 */
[----:B------:R-:W3:Y:S02]  /*0290*/  LDCU.64 UR6, c[0x0][0x348] ;  /* 0x00006900ff0677ac */ /* 0x000ee40008000a00 */
[----:B---3--:R-:W-:Y:S02]  /*02a0*/  UIADD3 UR10, UP1, UPT, UR6, 0x80, URZ ;  /* 0x00000080060a7890 */ /* 0x008fe4000ff3e0ff */
[----:B------:R-:W-:Y:S02]  /*02b0*/  UIADD3 UR6, UP0, UPT, UR6, 0x180, URZ ;  /* 0x0000018006067890 */ /* 0x000fe4000ff1e0ff */
[----:B------:R-:W-:Y:S02]  /*02c0*/  UIADD3.X UR11, UPT, UPT, URZ, UR7, URZ, UP1, !UPT ;  /* 0x00000007ff0b7290 */ /* 0x000fe40008ffe4ff */
[----:B------:R-:W-:-:S07]  /*02d0*/  UIADD3.X UR7, UPT, UPT, URZ, UR7, URZ, UP0, !UPT ;  /* 0x00000007ff077290 */ /* 0x000fce00087fe4ff */
[----:B------:R3:W-:Y:S02]  /*02e0*/  UTMACCTL.PF [UR10] ;  /* 0x000000000a0079b9 */ /* 0x0007e40008040000 */
[----:B------:R3:W-:Y:S02]  /*02f0*/  UTMACCTL.PF [UR6] ;  /* 0x00000000060079b9 */ /* 0x0007e40008040000 */
[----:B---3--:R-:W-:Y:S01]  /*0300*/  NOP ;  /* 0x0000000000007918 */ /* 0x008fe20000000000 */
.L_x_5:
[----:B------:R-:W-:Y:S05]  /*0310*/  BSYNC.RECONVERGENT B0 ;  /* 0x0000000000007941 */ /* 0x000fea0003800200 */
.L_x_4:
[----:B------:R-:W-:Y:S04]  /*0320*/  BSSY.RECONVERGENT B0, `(.L_x_6) ;  /* 0x000000a000007945 */ /* 0x000fe80003800200 */
        /* <DEDUP_REMOVED lines=9> */
.L_x_7:
[----:B------:R-:W-:Y:S05]  /*03c0*/  BSYNC.RECONVERGENT B0 ;  /* 0x0000000000007941 */ /* 0x000fea0003800200 */
.L_x_6:
[----:B------:R-:W3:Y:S01]  /*03d0*/  LDCU.64 UR6, c[0x0][0x888] ;  /* 0x00011100ff0677ac */ /* 0x000ee20008000a00 */
[----:B------:R-:W-:Y:S02]  /*03e0*/  UISETP.EQ.U32.AND UP1, UPT, UR4, URZ, UPT ;  /* 0x000000ff0400728c */ /* 0x000fe4000bf22070 */
[----:B------:R-:W-:Y:S02]  /*03f0*/  UPLOP3.LUT UP2, UPT, UPT, UPT, UPT, 0x80, 0x8 ;  /* 0x000000000008789c */ /* 0x000fe40003f4f070 */
[----:B---3--:R-:W-:-:S04]  /*0400*/  UISETP.NE.U32.AND UP0, UPT, UR6, URZ, UPT ;  /* 0x000000ff0600728c */ /* 0x008fc8000bf05070 */
[----:B------:R-:W-:-:S04]  /*0410*/  UISETP.NE.AND.EX UP0, UPT, UR7, URZ, UPT, UP0 ;  /* 0x000000ff0700728c */ /* 0x000fc8000bf05300 */
[----:B------:R-:W-:-:S04]  /*0420*/  UISETP.EQ.OR.EX UP3, UPT, UR5, URZ, !UP0, UP1 ;  /* 0x000000ff0500728c */ /* 0x000fc8000c762710 */
[----:B------:R-:W-:-:S05]  /*0430*/  UP2UR UR53, UPR, URZ, 0x8 ;  /* 0x00000008ff357883 */ /* 0x000fca0008000000 */
[----:B------:R-:W-:Y:S07]  /*0440*/  BRA.U !UP3, `(.L_x_8) ;  /* 0x000000010b207547 */ /* 0x000fee000b800000 */
[----:B------:R-:W-:Y:S01]  /*0450*/  UISETP.NE.U32.AND UP2, UPT, UR4, URZ, UPT ;  /* 0x000000ff0400728c */ /* 0x000fe2000bf45070 */
[----:B-----5:R-:W-:Y:S01]  /*0460*/  FSETP.NEU.AND P0, PT, R35, RZ, PT ;  /* 0x000000ff2300720b */ /* 0x020fe20003f0d000 */
[----:B------:R-:W-:Y:S02]  /*0470*/  USEL UR4, URZ, 0xffffffff, UP0 ;  /* 0xffffffffff047887 */ /* 0x000fe40008000000 */
[----:B------:R-:W-:-:S10]  /*0480*/  UISETP.NE.AND.EX UP2, UPT, UR5, URZ, UPT, UP2 ;  /* 0x000000ff0500728c */ /* 0x000fd4000bf45320 */
[----:B------:R-:W-:Y:S01]  /*0490*/  VOTEU.ANY UP1, P0 ;  /* 0x0000000000ff7886 */ /* 0x000fe20000020100 */
[----:B------:R-:W-:-:S04]  /*04a0*/  @!UP2 USEL UR4, URZ, 0xffffffff, UP1 ;  /* 0xffffffffff04a887 */ /* 0x000fc80008800000 */
[----:B------:R-:W-:-:S04]  /*04b0*/  ULOP3.LUT UR4, UR4, 0x1, URZ, 0xc0, !UPT ;  /* 0x0000000104047892 */ /* 0x000fc8000f8ec0ff */
[----:B------:R-:W-:-:S11]  /*04c0*/  UISETP.NE.U32.AND UP2, UPT, UR4, 0x1, UPT ;  /* 0x000000010400788c */ /* 0x000fd6000bf45070 */
.L_x_8:
[----:B-12---:R-:W1:Y:S01]  /*04d0*/  SHFL.IDX PT, R2, R65, RZ, 0x1f ;  /* 0x00001fff41027589 */ /* 0x006e6200000e0000 */
[----:B------:R-:W-:-:S04]  /*04e0*/  UISETP.NE.AND UP1, UPT, UR8, 0x2, UPT ;  /* 0x000000020800788c */ /* 0x000fc8000bf25270 */
[----:B------:R-:W-:Y:S01]  /*04f0*/  USEL UR6, URZ, 0x1, UP1 ;  /* 0x00000001ff067887 */ /* 0x000fe20008800000 */
[----:B-1----:R-:W-:-:S13]  /*0500*/  ISETP.NE.AND P0, PT, R2, RZ, PT ;  /* 0x000000ff0200720c */ /* 0x002fda0003f05270 */
[----:B------:R-:W-:Y:S05]  /*0510*/  @P0 BRA `(.L_x_9) ;  /* 0x0000000000400947 */ /* 0x000fea0003800000 */
[----:B------:R-:W1:Y:S01]  /*0520*/  S2UR UR5, SR_CgaCtaId ;  /* 0x00000000000579c3 */ /* 0x000e620000008800 */
[----:B------:R-:W-:Y:S01]  /*0530*/  UMOV UR7, 0x400 ;  /* 0x0000040000077882 */ /* 0x000fe20000000000 */
[----:B------:R-:W-:Y:S01]  /*0540*/  UMOV UR4, 0x1 ;  /* 0x0000000100047882 */ /* 0x000fe20000000000 */
[----:B------:R-:W-:Y:S01]  /*0550*/  ELECT P0, URZ, PT ;  /* 0x0000000000ff782f */ /* 0x000fe20003800000 */
[----:B------:R-:W-:-:S04]  /*0560*/  UIADD3 UR10, UPT, UPT, -UR4, 0x100000, URZ ;  /* 0x00100000040a7890 */ /* 0x000fc8000fffe1ff */
[----:B------:R-:W-:Y:S02]  /*0570*/  USHF.L.U32 UR11, UR10, 0xb, URZ ;  /* 0x0000000b0a0b7899 */ /* 0x000fe400080006ff */
[----:B------:R-:W-:Y:S02]  /*0580*/  USHF.L.U32 UR10, UR10, 0x1, URZ ;  /* 0x000000010a0a7899 */ /* 0x000fe400080006ff */
[----:B-1----:R-:W-:Y:S01]  /*0590*/  ULEA UR5, UR5, UR7, 0x18 ;  /* 0x0000000705057291 */ /* 0x002fe2000f8ec0ff */
[----:B------:R-:W1:Y:S11]  /*05a0*/  FENCE.VIEW.ASYNC.S ;  /* 0x00000000000073c6 */ /* 0x000e760000000000 */
[----:B-1----:R1:W2:Y:S01]  /*05b0*/  SYNCS.EXCH.64 URZ, [UR5], UR10 ;  /* 0x0000000a05ff75b2 */ /* 0x0022a20008000100 */
[----:B------:R1:W3:Y:S01]  /*05c0*/  SYNCS.EXCH.64 URZ, [UR5+0x18], UR10 ;  /* 0x0000180a05ff75b2 */ /* 0x0002e20008000100 */
[----:B------:R1:W4:Y:S01]  /*05d0*/  SYNCS.EXCH.64 URZ, [UR5+0x8], UR10 ;  /* 0x0000080a05ff75b2 */ /* 0x0003220008000100 */
[----:B------:R1:W1:Y:S01]  /*05e0*/  SYNCS.EXCH.64 URZ, [UR5+0x20], UR10 ;  /* 0x0000200a05ff75b2 */ /* 0x0002620008000100 */
[----:B------:R1:W1:Y:S01]  /*05f0*/  SYNCS.EXCH.64 URZ, [UR5+0x10], UR10 ;  /* 0x0000100a05ff75b2 */ /* 0x0002620008000100 */
[----:B------:R1:W1:Y:S01]  /*0600*/  SYNCS.EXCH.64 URZ, [UR5+0x28], UR10 ;  /* 0x0000280a05ff75b2 */ /* 0x0002620008000100 */
[----:B------:R-:W-:Y:S01]  /*0610*/  NOP ;  /* 0x0000000000007918 */ /* 0x000fe20000000000 */
.L_x_9:
[----:B------:R-:W2:Y:S01]  /*0620*/  SHFL.IDX PT, R2, R65, RZ, 0x1f ;  /* 0x00001fff41027589 */ /* 0x000ea200000e0000 */
[----:B------:R-:W-:Y:S01]  /*0630*/  NOP ;  /* 0x0000000000007918 */ /* 0x000fe20000000000 */
[----:B--2---:R-:W-:-:S13]  /*0640*/  ISETP.NE.AND P0, PT, R2, 0x1, PT ;  /* 0x000000010200780c */ /* 0x004fda0003f05270 */
[----:B------:R-:W-:Y:S05]  /*0650*/  @P0 BRA `(.L_x_10) ;  /* 0x0000000000500947 */ /* 0x000fea0003800000 */
[----:B------:R-:W2:Y:S01]  /*0660*/  S2UR UR7, SR_CgaCtaId ;  /* 0x00000000000779c3 */ /* 0x000ea20000008800 */
[----:B------:R-:W-:Y:S01]  /*0670*/  UMOV UR9, 0x400 ;  /* 0x0000040000097882 */ /* 0x000fe20000000000 */
[----:B-1----:R-:W-:Y:S01]  /*0680*/  UMOV UR5, 0x20 ;  /* 0x0000002000057882 */ /* 0x002fe20000000000 */
[----:B------:R-:W-:Y:S01]  /*0690*/  UMOV UR4, 0x80 ;  /* 0x0000008000047882 */ /* 0x000fe20000000000 */
[----:B------:R-:W-:-:S04]  /*06a0*/  UIADD3 UR10, UPT, UPT, -UR5, 0x100000, URZ ;  /* 0x00100000050a7890 */ /* 0x000fc8000fffe1ff */
[----:B------:R-:W-:Y:S02]  /*06b0*/  USHF.L.U32 UR11, UR10, 0xb, URZ ;  /* 0x0000000b0a0b7899 */ /* 0x000fe400080006ff */
[----:B------:R-:W-:Y:S02]  /*06c0*/  USHF.L.U32 UR10, UR10, 0x1, URZ ;  /* 0x000000010a0a7899 */ /* 0x000fe400080006ff */
[----:B------:R-:W-:-:S04]  /*06d0*/  UIADD3 UR4, UPT, UPT, -UR4, 0x100000, URZ ;  /* 0x0010000004047890 */ /* 0x000fc8000fffe1ff */
[----:B------:R-:W-:Y:S02]  /*06e0*/  USHF.L.U32 UR5, UR4, 0xb, URZ ;  /* 0x0000000b04057899 */ /* 0x000fe400080006ff */
[----:B------:R-:W-:Y:S01]  /*06f0*/  USHF.L.U32 UR4, UR4, 0x1, URZ ;  /* 0x0000000104047899 */ /* 0x000fe200080006ff */
[----:B------:R-:W-:Y:S01]  /*0700*/  ELECT P0, URZ, PT ;  /* 0x0000000000ff782f */ /* 0x000fe20003800000 */
[----:B--2---:R-:W-:Y:S01]  /*0710*/  ULEA UR7, UR7, UR9, 0x18 ;  /* 0x0000000907077291 */ /* 0x004fe2000f8ec0ff */
[----:B------:R-:W1:Y:S11]  /*0720*/  FENCE.VIEW.ASYNC.S ;  /* 0x00000000000073c6 */ /* 0x000e760000000000 */
[----:B-1----:R2:W1:Y:S01]  /*0730*/  SYNCS.EXCH.64 URZ, [UR7+0x30], UR10 ;  /* 0x0000300a07ff75b2 */ /* 0x0024620008000100 */
[----:B------:R2:W1:Y:S01]  /*0740*/  SYNCS.EXCH.64 URZ, [UR7+0x48], UR4 ;  /* 0x0000480407ff75b2 */ /* 0x0004620008000100 */
[----:B------:R2:W1:Y:S01]  /*0750*/  SYNCS.EXCH.64 URZ, [UR7+0x38], UR10 ;  /* 0x0000380a07ff75b2 */ /* 0x0004620008000100 */
[----:B------:R2:W1:Y:S01]  /*0760*/  SYNCS.EXCH.64 URZ, [UR7+0x50], UR4 ;  /* 0x0000500407ff75b2 */ /* 0x0004620008000100 */
[----:B------:R2:W1:Y:S01]  /*0770*/  SYNCS.EXCH.64 URZ, [UR7+0x40], UR10 ;  /* 0x0000400a07ff75b2 */ /* 0x0004620008000100 */
[----:B------:R2:W1:Y:S02]  /*0780*/  SYNCS.EXCH.64 URZ, [UR7+0x58], UR4 ;  /* 0x0000580407ff75b2 */ /* 0x0004640008000100 */
[----:B--2---:R-:W-:Y:S01]  /*0790*/  NOP ;  /* 0x0000000000007918 */ /* 0x004fe20000000000 */
.L_x_10:
[----:B------:R-:W2:Y:S01]  /*07a0*/  SHFL.IDX PT, R2, R65, RZ, 0x1f ;  /* 0x00001fff41027589 */ /* 0x000ea200000e0000 */
[----:B------:R-:W-:Y:S01]  /*07b0*/  NOP ;  /* 0x0000000000007918 */ /* 0x000fe20000000000 */
[----:B--2---:R-:W-:-:S13]  /*07c0*/  ISETP.NE.AND P0, PT, R2, 0x3, PT ;  /* 0x000000030200780c */ /* 0x004fda0003f05270 */
[----:B------:R-:W-:Y:S05]  /*07d0*/  @P0 BRA `(.L_x_11) ;  /* 0x0000000000300947 */ /* 0x000fea0003800000 */
[----:B-1----:R-:W1:Y:S01]  /*07e0*/  S2UR UR5, SR_CgaCtaId ;  /* 0x00000000000579c3 */ /* 0x002e620000008800 */
        /* <DEDUP_REMOVED lines=8> */
[----:B-1----:R2:W1:Y:S01]  /*0870*/  SYNCS.EXCH.64 URZ, [UR5+0x60], UR10 ;  /* 0x0000600a05ff75b2 */ /* 0x0024620008000100 */
[----:B------:R2:W1:Y:S02]  /*0880*/  SYNCS.EXCH.64 URZ, [UR5+0x68], UR10 ;  /* 0x0000680a05ff75b2 */ /* 0x0004640008000100 */
[----:B--2---:R-:W-:Y:S01]  /*0890*/  NOP ;  /* 0x0000000000007918 */ /* 0x004fe20000000000 */
.L_x_11:
[----:B------:R-:W2:Y:S01]  /*08a0*/  SHFL.IDX PT, R2, R65, RZ, 0x1f ;  /* 0x00001fff41027589 */ /* 0x000ea200000e0000 */
[----:B------:R-:W-:Y:S01]  /*08b0*/  NOP ;  /* 0x0000000000007918 */ /* 0x000fe20000000000 */
[----:B--2---:R-:W-:-:S13]  /*08c0*/  ISETP.NE.AND P0, PT, R2, 0x4, PT ;  /* 0x000000040200780c */ /* 0x004fda0003f05270 */
[----:B------:R-:W-:Y:S05]  /*08d0*/  @P0 BRA `(.L_x_12) ;  /* 0x00000000004c0947 */ /* 0x000fea0003800000 */
[----:B-1----:R-:W1:Y:S01]  /*08e0*/  S2UR UR5, SR_CgaCtaId ;  /* 0x00000000000579c3 */ /* 0x002e620000008800 */
[----:B------:R-:W-:Y:S01]  /*08f0*/  UMOV UR9, 0x100 ;  /* 0x0000010000097882 */ /* 0x000fe20000000000 */
[----:B------:R-:W-:Y:S01]  /*0900*/  UMOV UR7, 0x400 ;  /* 0x0000040000077882 */ /* 0x000fe20000000000 */
[----:B------:R-:W-:Y:S01]  /*0910*/  USEL UR9, UR9, 0xe0, UP2 ;  /* 0x000000e009097887 */ /* 0x000fe20009000000 */
[----:B------:R-:W-:Y:S01]  /*0920*/  UMOV UR4, 0x1 ;  /* 0x0000000100047882 */ /* 0x000fe20000000000 */
[----:B------:R-:W-:Y:S01]  /*0930*/  ELECT P0, URZ, PT ;  /* 0x0000000000ff782f */ /* 0x000fe20003800000 */
[----:B------:R-:W-:-:S04]  /*0940*/  UIADD3 UR10, UPT, UPT, -UR4, 0x100000, URZ ;  /* 0x00100000040a7890 */ /* 0x000fc8000fffe1ff */
[----:B------:R-:W-:Y:S02]  /*0950*/  USHF.L.U32 UR11, UR10, 0xb, URZ ;  /* 0x0000000b0a0b7899 */ /* 0x000fe400080006ff */
[----:B------:R-:W-:Y:S02]  /*0960*/  USHF.L.U32 UR10, UR10, 0x1, URZ ;  /* 0x000000010a0a7899 */ /* 0x000fe400080006ff */
[----:B------:R-:W-:-:S04]  /*0970*/  UIADD3 UR12, UPT, UPT, -UR9, 0x100000, URZ ;  /* 0x00100000090c7890 */ /* 0x000fc8000fffe1ff */
[----:B------:R-:W-:Y:S02]  /*0980*/  USHF.L.U32 UR13, UR12, 0xb, URZ ;  /* 0x0000000b0c0d7899 */ /* 0x000fe400080006ff */
[----:B------:R-:W-:Y:S02]  /*0990*/  USHF.L.U32 UR12, UR12, 0x1, URZ ;  /* 0x000000010c0c7899 */ /* 0x000fe400080006ff */
[----:B-1----:R-:W-:Y:S01]  /*09a0*/  ULEA UR5, UR5, UR7, 0x18 ;  /* 0x0000000705057291 */ /* 0x002fe2000f8ec0ff */
[----:B------:R-:W1:Y:S11]  /*09b0*/  FENCE.VIEW.ASYNC.S ;  /* 0x00000000000073c6 */ /* 0x000e760000000000 */
[----:B-1----:R2:W1:Y:S01]  /*09c0*/  SYNCS.EXCH.64 URZ, [UR5+0x70], UR10 ;  /* 0x0000700a05ff75b2 */ /* 0x0024620008000100 */
[----:B------:R2:W1:Y:S01]  /*09d0*/  SYNCS.EXCH.64 URZ, [UR5+0x80], UR12 ;  /* 0x0000800c05ff75b2 */ /* 0x0004620008000100 */
[----:B------:R2:W1:Y:S01]  /*09e0*/  SYNCS.EXCH.64 URZ, [UR5+0x78], UR10 ;  /* 0x0000780a05ff75b2 */ /* 0x0004620008000100 */
[----:B------:R2:W1:Y:S02]  /*09f0*/  SYNCS.EXCH.64 URZ, [UR5+0x88], UR12 ;  /* 0x0000880c05ff75b2 */ /* 0x0004640008000100 */
[----:B--2---:R-:W-:Y:S01]  /*0a00*/  NOP ;  /* 0x0000000000007918 */ /* 0x004fe20000000000 */
.L_x_12:
        /* <DEDUP_REMOVED lines=22> */
[----:B------:R2:W1:Y:S01]  /*0b70*/  SYNCS.EXCH.64 URZ, [UR7+0xc0], UR4 ;  /* 0x0000c00407ff75b2 */ /* 0x0004620008000100 */
[----:B------:R2:W1:Y:S01]  /*0b80*/  SYNCS.EXCH.64 URZ, [UR7+0xa8], UR10 ;  /* 0x0000a80a07ff75b2 */ /* 0x0004620008000100 */
[----:B------:R2:W1:Y:S02]  /*0b90*/  SYNCS.EXCH.64 URZ, [UR7+0xc8], UR4 ;  /* 0x0000c80407ff75b2 */ /* 0x0004640008000100 */
[----:B--2---:R-:W-:Y:S01]  /*0ba0*/  NOP ;  /* 0x0000000000007918 */ /* 0x004fe20000000000 */
.L_x_13:
        /* <DEDUP_REMOVED lines=18> */
.L_x_14:
[----:B-1----:R-:W1:Y:S01]  /*0cd0*/  S2UR UR5, SR_CTAID.X ;  /* 0x00000000000579c3 */ /* 0x002e620000002500 */
[----:B------:R-:W-:-:S05]  /*0ce0*/  CS2R.32 R59, SR_CgaSize ;  /* 0x00000000003b7805 */ /* 0x000fca0000008a00 */
[----:B------:R-:W-:-:S05]  /*0cf0*/  IMAD R59, R59, -0xa0, RZ ;  /* 0xffffff603b3b7824 */ /* 0x000fca00078e02ff */
[----:B------:R-:W-:-:S14]  /*0d00*/  R2UR UR9, R59 ;  /* 0x000000003b0972ca */ /* 0x000fdc00000e0000 */
[----:B------:R-:W2:Y:S01]  /*0d10*/  LDCU UR9, c[0x0][UR9+0x2b0] ;  /* 0x00005600090977ac */ /* 0x000ea20008000800 */
[----:B------:R-:W-:Y:S01]  /*0d20*/  NOP ;  /* 0x0000000000007918 */ /* 0x000fe20000000000 */
[----:B------:R-:W-:-:S05]  /*0d30*/  CS2R.32 R59, SR_CgaSize ;  /* 0x00000000003b7805 */ /* 0x000fca0000008a00 */
[----:B------:R-:W-:-:S05]  /*0d40*/  IMAD R59, R59, -0xa0, RZ ;  /* 0xffffff603b3b7824 */ /* 0x000fca00078e02ff */
[----:B------:R-:W-:-:S14]  /*0d50*/  R2UR UR7, R59 ;  /* 0x000000003b0772ca */ /* 0x000fdc00000e0000 */
[----:B------:R-:W3:Y:S01]  /*0d60*/  LDCU UR7, c[0x0][UR7+0x2b4] ;  /* 0x00005680070777ac */ /* 0x000ee20008000800 */
[----:B------:R-:W4:Y:S08]  /*0d70*/  S2UR UR4, SR_CTAID.Y ;  /* 0x00000000000479c3 */ /* 0x000f300000002600 */
[----:B------:R-:W3:Y:S01]  /*0d80*/  LDC R10, c[0x0][0xb24] ;  /* 0x0002c900ff0a7b82 */ /* 0x000ee20000000800 */
[----:B-1----:R-:W-:-:S02]  /*0d90*/  I2FP.F32.U32 R59, UR5 ;  /* 0x00000005003b7c45 */ /* 0x002fc40008201000 */
[----:B------:R-:W-:-:S05]  /*0da0*/  CS2R.32 R3, SR_CgaSize ;  /* 0x0000000000037805 */ /* 0x000fca0000008a00 */
[----:B------:R-:W-:-:S06]  /*0db0*/  IMAD R3, R3, -0xa0, RZ ;  /* 0xffffff6003037824 */ /* 0x000fcc00078e02ff */
[----:B------:R-:W1:Y:S01]  /*0dc0*/  LDC R3, c[0x0][R3+0x2a0] ;  /* 0x0000a80003037b82 */ /* 0x000e620000000800 */
[----:B------:R-:W-:Y:S01]  /*0dd0*/  MOV R21, UR5 ;  /* 0x0000000500157c02 */ /* 0x000fe20008000f00 */
[----:B--2---:R-:W-:Y:S01]  /*0de0*/  FMUL R59, R59, UR9 ;  /* 0x000000093b3b7c20 */ /* 0x004fe20008400000 */
[----:B----4-:R-:W-:Y:S02]  /*0df0*/  I2FP.F32.U32 R58, UR4 ;  /* 0x00000004003a7c45 */ /* 0x010fe40008201000 */
[----:B------:R-:W-:-:S05]  /*0e00*/  CS2R.32 R2, SR_CgaSize ;  /* 0x0000000000027805 */ /* 0x000fca0000008a00 */
[----:B------:R-:W-:-:S06]  /*0e10*/  IMAD R2, R2, -0xa0, RZ ;  /* 0xffffff6002027824 */ /* 0x000fcc00078e02ff */
[----:B------:R-:W2:Y:S01]  /*0e20*/  LDC R2, c[0x0][R2+0x2a4] ;  /* 0x0000a90002027b82 */ /* 0x000ea20000000800 */
[----:B------:R-:W-:Y:S01]  /*0e30*/  MOV R20, UR4 ;  /* 0x0000000400147c02 */ /* 0x000fe20008000f00 */
[----:B------:R-:W4:Y:S01]  /*0e40*/  F2I.U32.TRUNC.NTZ R59, R59 ;  /* 0x0000003b003b7305 */ /* 0x000f22000020f000 */
[----:B---3--:R-:W-:-:S05]  /*0e50*/  FMUL R58, R58, UR7 ;  /* 0x000000073a3a7c20 */ /* 0x008fca0008400000 */
[----:B------:R-:W-:Y:S01]  /*0e60*/  BAR.SYNC.DEFER_BLOCKING 0x0 ;  /* 0x0000000000007b1d */ /* 0x000fe20000010000 */
[----:B------:R-:W-:-:S05]  /*0e70*/  ISETP.GE.AND P0, PT, R10, 0x1, PT ;  /* 0x000000010a00780c */ /* 0x000fca0003f06270 */
[----:B------:R-:W3:Y:S02]  /*0e80*/  F2I.U32.TRUNC.NTZ R58, R58 ;  /* 0x0000003a003a7305 */ /* 0x000ee4000020f000 */
[----:B------:R-:W2:Y:S01]  /*0e90*/  S2UR UR36, SR_CTAID.Z ;  /* 0x00000000002479c3 */ /* 0x000ea20000002700 */
[----:B----4-:R-:W-:-:S05]  /*0ea0*/  IADD3 R59, PT, PT, -R59, RZ, RZ ;  /* 0x000000ff3b3b7210 */ /* 0x010fca0007ffe1ff */
[----:B-1----:R-:W-:Y:S01]  /*0eb0*/  IMAD R59, R3, R59, UR5 ;  /* 0x00000005033b7e24 */ /* 0x002fe2000f8e023b */
[----:B---3--:R-:W-:-:S05]  /*0ec0*/  IADD3 R58, PT, PT, -R58, RZ, RZ ;  /* 0x000000ff3a3a7210 */ /* 0x008fca0007ffe1ff */
[----:B--2---:R-:W-:Y:S01]  /*0ed0*/  IMAD R58, R2, R58, UR4 ;  /* 0x00000004023a7e24 */ /* 0x004fe2000f8e023a */
[----:B------:R-:W-:Y:S06]  /*0ee0*/  @!P0 BRA `(.L_x_15) ;  /* 0x0000000000b88947 */ /* 0x000fec0003800000 */
[----:B------:R-:W1:Y:S01]  /*0ef0*/  LDC.64 R4, c[0x0][0xb18] ;  /* 0x0002c600ff047b82 */ /* 0x000e620000000a00 */
[----:B------:R-:W-:-:S07]  /*0f00*/  ISETP.NE.AND P0, PT, R10, 0x1, PT ;  /* 0x000000010a00780c */ /* 0x000fce0003f05270 */
[----:B------:R-:W2:Y:S08]  /*0f10*/  LDC R9, c[0x0][0xb0c] ;  /* 0x0002c300ff097b82 */ /* 0x000eb00000000800 */
[----:B------:R-:W3:Y:S08]  /*0f20*/  LDC R12, c[0x0][0x370] ;  /* 0x0000dc00ff0c7b82 */ /* 0x000ef00000000800 */
[----:B------:R-:W4:Y:S01]  /*0f30*/  LDC R11, c[0x0][0x374] ;  /* 0x0000dd00ff0b7b82 */ /* 0x000f220000000800 */
[----:B-1----:R-:W-:-:S07]  /*0f40*/  ISETP.NE.AND P1, PT, R4, 0x1, PT ;  /* 0x000000010400780c */ /* 0x002fce0003f25270 */
[----:B------:R-:W3:Y:S01]  /*0f50*/  LDC.64 R6, c[0x0][0xb10] ;  /* 0x0002c400ff067b82 */ /* 0x000ee20000000a00 */
[----:B--2---:R-:W-:-:S07]  /*0f60*/  ISETP.NE.AND P2, PT, R9, 0x1, PT ;  /* 0x000000010900780c */ /* 0x004fce0003f45270 */
[----:B------:R-:W1:Y:S08]  /*0f70*/  LDC R8, c[0x0][0xb20] ;  /* 0x0002c800ff087b82 */ /* 0x000e700000000800 */
[----:B------:R-:W2:Y:S01]  /*0f80*/  LDC.64 R2, c[0x0][0xb28] ;  /* 0x0002ca00ff027b82 */ /* 0x000ea20000000a00 */
[----:B----4-:R-:W-:-:S04]  /*0f90*/  IMAD.HI.U32 R13, R11, R5, RZ ;  /* 0x000000050b0d7227 */ /* 0x010fc800078e00ff */
[----:B------:R-:W-:-:S04]  /*0fa0*/  IMAD.HI.U32 R5, R20, R5, RZ ;  /* 0x0000000514057227 */ /* 0x000fc800078e00ff */
[----:B---3--:R-:W-:-:S05]  /*0fb0*/  IMAD.HI.U32 R14, R12, R6, RZ ;  /* 0x000000060c0e7227 */ /* 0x008fca00078e00ff */
[-C--:B------:R-:W-:Y:S01]  /*0fc0*/  @P2 SHF.R.U32.HI R12, RZ, R7.reuse, R14 ;  /* 0x00000007ff0c2219 */ /* 0x080fe2000001160e */
[----:B------:R-:W-:Y:S01]  /*0fd0*/  IMAD.HI.U32 R14, R21, R6, RZ ;  /* 0x00000006150e7227 */ /* 0x000fe200078e00ff */
[-C--:B-1----:R-:W-:Y:S02]  /*0fe0*/  @P1 SHF.R.U32.HI R11, RZ, R8.reuse, R13 ;  /* 0x00000008ff0b1219 */ /* 0x082fe4000001160d */
[----:B------:R-:W-:Y:S02]  /*0ff0*/  SHF.R.U32.HI R5, RZ, R8, R5 ;  /* 0x00000008ff057219 */ /* 0x000fe40000011605 */
[----:B------:R-:W-:Y:S02]  /*1000*/  SHF.R.U32.HI R14, RZ, R7, R14 ;  /* 0x00000007ff0e7219 */ /* 0x000fe4000001160e */
[----:B------:R-:W-:Y:S01]  /*1010*/  SEL R5, R20, R5, !P1 ;  /* 0x0000000514057207 */ /* 0x000fe20004800000 */
[----:B--2---:R-:W-:Y:S01]  /*1020*/  IMAD.HI.U32 R13, R11, R2, RZ ;  /* 0x000000020b0d7227 */ /* 0x004fe200078e00ff */
[----:B------:R-:W-:-:S03]  /*1030*/  SEL R14, R21, R14, !P2 ;  /* 0x0000000e150e7207 */ /* 0x000fc60005000000 */
[----:B------:R-:W-:Y:S01]  /*1040*/  IMAD.HI.U32 R6, R12, R2, RZ ;  /* 0x000000020c067227 */ /* 0x000fe200078e00ff */
[----:B------:R-:W-:-:S04]  /*1050*/  @P0 SHF.R.U32.HI R11, RZ, R3, R13 ;  /* 0x00000003ff0b0219 */ /* 0x000fc8000001160d */
[----:B------:R-:W-:Y:S01]  /*1060*/  @P0 SHF.R.U32.HI R12, RZ, R3, R6 ;  /* 0x00000003ff0c0219 */ /* 0x000fe20000011606 */
[----:B------:R-:W-:-:S04]  /*1070*/  IMAD R11, R11, R10, RZ ;  /* 0x0000000a0b0b7224 */ /* 0x000fc800078e02ff */
[----:B------:R-:W-:Y:S01]  /*1080*/  IMAD R6, R12, R10, RZ ;  /* 0x0000000a0c067224 */ /* 0x000fe200078e02ff */
[----:B------:R-:W-:-:S04]  /*1090*/  ISETP.GE.AND P1, PT, R5, R11, PT ;  /* 0x0000000b0500720c */ /* 0x000fc80003f26270 */
[----:B------:R-:W-:Y:S01]  /*10a0*/  ISETP.GE.OR P1, PT, R14, R6, P1 ;  /* 0x000000060e00720c */ /* 0x000fe20000f26670 */
[----:B------:R-:W-:-:S05]  /*10b0*/  IMAD.HI.U32 R6, R5, R2, RZ ;  /* 0x0000000205067227 */ /* 0x000fca00078e00ff */
[----:B------:R-:W-:-:S04]  /*10c0*/  SHF.R.U32.HI R6, RZ, R3, R6 ;  /* 0x00000003ff067219 */ /* 0x000fc80000011606 */
[----:B------:R-:W-:-:S03]  /*10d0*/  SEL R6, R5, R6, !P0 ;  /* 0x0000000605067207 */ /* 0x000fc60004000000 */
[----:B------:R-:W-:Y:S01]  /*10e0*/  @!P1 IMAD.HI.U32 R7, R14, R2, RZ ;  /* 0x000000020e079227 */ /* 0x000fe200078e00ff */
[----:B------:R-:W-:-:S04]  /*10f0*/  IADD3 R2, PT, PT, -R6, RZ, RZ ;  /* 0x000000ff06027210 */ /* 0x000fc80007ffe1ff */
[----:B------:R-:W-:Y:S01]  /*1100*/  @!P1 SHF.R.U32.HI R3, RZ, R3, R7 ;  /* 0x00000003ff039219 */ /* 0x000fe20000011607 */
[----:B------:R-:W-:Y:S01]  /*1110*/  IMAD R2, R10, R2, R5 ;  /* 0x000000020a027224 */ /* 0x000fe200078e0205 */
[----:B------:R-:W-:Y:S02]  /*1120*/  IADD3 R7, PT, PT, -R5, RZ, RZ ;  /* 0x000000ff05077210 */ /* 0x000fe40007ffe1ff */
[----:B------:R-:W-:-:S03]  /*1130*/  @!P1 SEL R3, R14, R3, !P0 ;  /* 0x000000030e039207 */ /* 0x000fc60004000000 */
[----:B------:R-:W-:Y:S02]  /*1140*/  IMAD R7, R4, R7, R20 ;  /* 0x0000000704077224 */ /* 0x000fe400078e0214 */
[--C-:B------:R-:W-:Y:S02]  /*1150*/  @!P1 IMAD.IADD R6, R6, 0x1, -R3.reuse ;  /* 0x0000000106069824 */ /* 0x100fe400078e0a03 */
[----:B------:R-:W-:Y:S01]  /*1160*/  @!P1 IMAD R3, R2, R12, R3 ;  /* 0x0000000c02039224 */ /* 0x000fe200078e0203 */
[----:B------:R-:W-:Y:S01]  /*1170*/  IADD3 R2, PT, PT, -R14, RZ, RZ ;  /* 0x000000ff0e027210 */ /* 0x000fe20007ffe1ff */
[----:B------:R-:W-:Y:S02]  /*1180*/  @!P1 IMAD R5, R6, R10, R14 ;  /* 0x0000000a06059224 */ /* 0x000fe400078e020e */
[----:B------:R-:W-:Y:S02]  /*1190*/  @!P1 IMAD.MOV.U32 R14, RZ, RZ, R3 ;  /* 0x000000ffff0e9224 */ /* 0x000fe400078e0003 */
[----:B------:R-:W-:-:S02]  /*11a0*/  IMAD R2, R9, R2, R21 ;  /* 0x0000000209027224 */ /* 0x000fc400078e0215 */
[----:B------:R-:W-:Y:S02]  /*11b0*/  IMAD R20, R5, R4, R7 ;  /* 0x0000000405147224 */ /* 0x000fe400078e0207 */
[----:B------:R-:W-:Y:S02]  /*11c0*/  IMAD R21, R14, R9, R2 ;  /* 0x000000090e157224 */ /* 0x000fe400078e0202 */
.L_x_15:
[----:B------:R-:W1:Y:S01]  /*11d0*/  LDCU UR4, c[0x0][0xb30] ;  /* 0x00016600ff0477ac */ /* 0x000e620008000800 */
[----:B------:R-:W2:Y:S08]  /*11e0*/  S2UR UR37, SR_CgaCtaId ;  /* 0x00000000002579c3 */ /* 0x000eb00000008800 */
[----:B------:R-:W3:Y:S01]  /*11f0*/  LDC R26, c[0x0][0xb24] ;  /* 0x0002c900ff1a7b82 */ /* 0x000ee20000000800 */
[----:B-1----:R-:W-:-:S09]  /*1200*/  UISETP.NE.AND UP1, UPT, UR4, 0x1, UPT ;  /* 0x000000010400788c */ /* 0x002fd2000bf25270 */
[----:B--2---:R-:W-:Y:S05]  /*1210*/  BRA.U UP1, `(.L_x_16) ;  /* 0x0000000101407547 */ /* 0x004fea000b800000 */
[----:B------:R-:W1:Y:S08]  /*1220*/  LDC.64 R4, c[0x0][0xb10] ;  /* 0x0002c400ff047b82 */ /* 0x000e700000000a00 */
[----:B------:R-:W2:Y:S08]  /*1230*/  LDC.64 R2, c[0x0][0xb18] ;  /* 0x0002c600ff027b82 */ /* 0x000eb00000000a00 */
[----:B------:R-:W4:Y:S08]  /*1240*/  LDC R6, c[0x0][0xb20] ;  /* 0x0002c800ff067b82 */ /* 0x000f300000000800 */
[----:B------:R-:W3:Y:S01]  /*1250*/  LDC R7, c[0x0][0xb0c] ;  /* 0x0002c300ff077b82 */ /* 0x000ee20000000800 */
[----:B-1----:R-:W-:-:S05]  /*1260*/  IMAD.HI.U32 R4, R21, R4, RZ ;  /* 0x0000000415047227 */ /* 0x002fca00078e00ff */
[----:B------:R-:W-:Y:S01]  /*1270*/  SHF.R.U32.HI R4, RZ, R5, R4 ;  /* 0x00000005ff047219 */ /* 0x000fe20000011604 */
[----:B--2---:R-:W-:Y:S01]  /*1280*/  IMAD.HI.U32 R3, R20, R3, RZ ;  /* 0x0000000314037227 */ /* 0x004fe200078e00ff */
[----:B------:R-:W-:-:S04]  /*1290*/  ISETP.NE.AND P0, PT, R2, 0x1, PT ;  /* 0x000000010200780c */ /* 0x000fc80003f05270 */
[----:B----4-:R-:W-:-:S04]  /*12a0*/  SHF.R.U32.HI R3, RZ, R6, R3 ;  /* 0x00000006ff037219 */ /* 0x010fc80000011603 */
[----:B------:R-:W-:Y:S02]  /*12b0*/  SEL R3, R20, R3, !P0 ;  /* 0x0000000314037207 */ /* 0x000fe40004000000 */
[----:B---3--:R-:W-:-:S04]  /*12c0*/  ISETP.NE.AND P1, PT, R7, 0x1, PT ;  /* 0x000000010700780c */ /* 0x008fc80003f25270 */
[----:B------:R-:W-:-:S05]  /*12d0*/  SEL R4, R21, R4, !P1 ;  /* 0x0000000415047207 */ /* 0x000fca0004800000 */
[----:B------:R-:W-:Y:S02]  /*12e0*/  IMAD.IADD R5, R3, 0x1, -R4 ;  /* 0x0000000103057824 */ /* 0x000fe400078e0a04 */
[----:B------:R-:W-:Y:S02]  /*12f0*/  IMAD.IADD R3, R4, 0x1, -R3 ;  /* 0x0000000104037824 */ /* 0x000fe400078e0a03 */
[----:B------:R-:W-:Y:S02]  /*1300*/  IMAD R21, R5, R7, R21 ;  /* 0x0000000705157224 */ /* 0x000fe400078e0215 */
[----:B------:R-:W-:-:S07]  /*1310*/  IMAD R20, R3, R2, R20 ;  /* 0x0000000203147224 */ /* 0x000fce00078e0214 */
.L_x_16:
[----:B------:R-:W-:Y:S01]  /*1320*/  BAR.SYNC.DEFER_BLOCKING 0x0 ;  /* 0x0000000000007b1d */ /* 0x000fe20000010000 */
[----:B------:R-:W-:Y:S01]  /*1330*/  UISETP.NE.AND UP1, UPT, UR8, 0x2, UPT ;  /* 0x000000020800788c */ /* 0x000fe2000bf25270 */
[----:B------:R-:W-:Y:S02]  /*1340*/  ISETP.NE.OR P5, PT, R0, 0x2, !P5 ;  /* 0x000000020000780c */ /* 0x000fe40006fa5670 */
[----:B------:R-:W-:-:S06]  /*1350*/  LOP3.LUT R2, R70, 0x1f, RZ, 0xc0, !PT ;  /* 0x0000001f46027812 */ /* 0x000fcc00078ec0ff */
[----:B------:R-:W-:Y:S05]  /*1360*/  BRA.U UP1, `(.L_x_17) ;  /* 0x0000001101307547 */ /* 0x000fea000b800000 */
[----:B------:R-:W1:Y:S01]  /*1370*/  LDCU UR13, c[0x0][0x38c] ;  /* 0x00007180ff0d77ac */ /* 0x000e620008000800 */
[----:B------:R-:W2:Y:S01]  /*1380*/  LDC R8, c[0x0][0x370] ;  /* 0x0000dc00ff087b82 */ /* 0x000ea20000000800 */
[----:B------:R-:W-:Y:S01]  /*1390*/  PLOP3.LUT P1, PT, PT, PT, UP2, 0x80, 0x8 ;  /* 0x000000000008781c */ /* 0x000fe20003f2f028 */
[----:B------:R-:W-:Y:S01]  /*13a0*/  IMAD.MOV.U32 R15, RZ, RZ, 0x1 ;  /* 0x00000001ff0f7424 */ /* 0x000fe200078e00ff */
[----:B------:R-:W-:Y:S01]  /*13b0*/  ISETP.EQ.OR P4, PT, R2, RZ, P5 ;  /* 0x000000ff0200720c */ /* 0x000fe20002f82670 */
[----:B------:R-:W-:Y:S01]  /*13c0*/  IMAD.MOV.U32 R14, RZ, RZ, RZ ;  /* 0x000000ffff0e7224 */ /* 0x000fe200078e00ff */
[----:B------:R-:W-:Y:S02]  /*13d0*/  PLOP3.LUT P1, PT, P1, PT, PT, 0x8, 0x80 ;  /* 0x000000000080781c */ /* 0x000fe40000f2e170 */
[----:B------:R-:W-:Y:S01]  /*13e0*/  CS2R R12, SRZ ;  /* 0x00000000000c7805 */ /* 0x000fe2000001ff00 */
[----:B------:R-:W-:Y:S01]  /*13f0*/  IMAD.MOV.U32 R11, RZ, RZ, 0x1 ;  /* 0x00000001ff0b7424 */ /* 0x000fe200078e00ff */
[----:B------:R-:W4:Y:S01]  /*1400*/  LDC R0, c[0x0][0x374] ;  /* 0x0000dd00ff007b82 */ /* 0x000f220000000800 */
[----:B------:R-:W2:Y:S01]  /*1410*/  LDCU.64 UR22, c[0x0][0x348] ;  /* 0x00006900ff1677ac */ /* 0x000ea20008000a00 */
[----:B------:R-:W-:Y:S01]  /*1420*/  UMOV UR6, URZ ;  /* 0x000000ff00067c82 */ /* 0x000fe20008000000 */
[----:B-1----:R-:W-:-:S04]  /*1430*/  UIADD3 UR5, UPT, UPT, UR13, 0x1f, URZ ;  /* 0x0000001f0d057890 */ /* 0x002fc8000fffe0ff */
[----:B------:R-:W-:-:S04]  /*1440*/  USHF.R.S32.HI UR4, URZ, 0x1f, UR5 ;  /* 0x0000001fff047899 */ /* 0x000fc80008011405 */
[----:B------:R-:W-:-:S04]  /*1450*/  ULEA.HI UR4, UR4, UR5, URZ, 0x5 ;  /* 0x0000000504047291 */ /* 0x000fc8000f8f28ff */
[----:B------:R-:W-:Y:S02]  /*1460*/  USHF.R.S32.HI UR15, URZ, 0x5, UR4 ;  /* 0x00000005ff0f7899 */ /* 0x000fe40008011404 */
[----:B------:R-:W-:Y:S02]  /*1470*/  UIADD3 UR4, UPT, UPT, UR13, -0x1, URZ ;  /* 0xffffffff0d047890 */ /* 0x000fe4000fffe0ff */
[----:B------:R-:W-:Y:S02]  /*1480*/  UISETP.LT.U32.AND UP0, UPT, UR15, 0x3, UPT ;  /* 0x000000030f00788c */ /* 0x000fe4000bf01070 */
[----:B------:R-:W-:Y:S02]  /*1490*/  UISETP.GE.U32.AND UP1, UPT, UR4, -0x3f, UPT ;  /* 0xffffffc10400788c */ /* 0x000fe4000bf26070 */
[----:B------:R-:W-:Y:S02]  /*14a0*/  USEL UR14, UR15, 0x3, UP0 ;  /* 0x000000030f0e7887 */ /* 0x000fe40008000000 */
[----:B------:R-:W-:-:S02]  /*14b0*/  UIADD3 UR13, UPT, UPT, UR13, 0x3e, URZ ;  /* 0x0000003e0d0d7890 */ /* 0x000fc4000fffe0ff */
[----:B------:R-:W-:Y:S02]  /*14c0*/  UIADD3 UR5, UPT, UPT, UR14, -0x1, URZ ;  /* 0xffffffff0e057890 */ /* 0x000fe4000fffe0ff */
[----:B------:R-:W-:-:S03]  /*14d0*/  UIADD3 UR7, UPT, UPT, UR15, -UR14, URZ ;  /* 0x8000000e0f077290 */ /* 0x000fc6000fffe0ff */
[----:B------:R-:W-:-:S04]  /*14e0*/  @UP1 UIADD3 UR5, UPT, UPT, UR14, URZ, URZ ;  /* 0x000000ff0e051290 */ /* 0x000fc8000fffe0ff */
[----:B--2---:R-:W-:-:S12]  /*14f0*/  UIADD3 UR5, UPT, UPT, UR5, 0x1, URZ ;  /* 0x0000000105057890 */ /* 0x004fd8000fffe0ff */
.L_x_35:
[----:B------:R-:W-:Y:S01]  /*1500*/  UISETP.NE.AND UP0, UPT, UR37, URZ, UPT ;  /* 0x000000ff2500728c */ /* 0x000fe2000bf05270 */
[----:B------:R-:W1:Y:S08]  /*1510*/  S2UR UR37, SR_CgaCtaId ;  /* 0x00000000002579c3 */ /* 0x000e700000008800 */
[----:B------:R-:W-:Y:S05]  /*1520*/  BRA.U UP0, `(.L_x_18) ;  /* 0x0000000100347547 */ /* 0x000fea000b800000 */
[----:B------:R-:W2:Y:S01]  /*1530*/  S2R R2, SR_CgaCtaId ;  /* 0x0000000000027919 */ /* 0x000ea20000008800 */
[----:B------:R-:W-:-:S04]  /*1540*/  MOV R3, 0x400 ;  /* 0x0000040000037802 */ /* 0x000fc80000000f00 */
[----:B--2---:R-:W-:Y:S02]  /*1550*/  LEA R2, R2, R3, 0x18 ;  /* 0x0000000302027211 */ /* 0x004fe400078ec0ff */
[----:B------:R-:W-:-:S03]  /*1560*/  SHF.L.U32 R3, R11, 0x1f, RZ ;  /* 0x0000001f0b037819 */ /* 0x000fc600000006ff */
[----:B------:R-:W-:-:S04]  /*1570*/  IMAD R2, R12, 0x8, R2 ;  /* 0x000000080c027824 */ /* 0x000fc800078e0202 */
[----:B------:R-:W2:Y:S02]  /*1580*/  SYNCS.PHASECHK.TRANS64.TRYWAIT P0, [R2+URZ+0xe0], R3 ;  /* 0x0000e003020075a7 */ /* 0x000ea400080011ff */
[----:B--2---:R-:W-:Y:S05]  /*1590*/  @!P0 BRA `(.L_x_19) ;  /* 0x00000054008c8947 */ /* 0x004fea0003800000 */
.L_x_114:
[----:B------:R-:W-:Y:S01]  /*15a0*/  VIADD R12, R12, 0x1 ;  /* 0x000000010c0c7836 */ /* 0x000fe20000000000 */
[----:B------:R2:W-:Y:S04]  /*15b0*/  SYNCS.ARRIVE.TRANS64.A1T0 RZ, [R2+URZ+0xd0], RZ ;  /* 0x0000d0ff02ff79a7 */ /* 0x0005e800081000ff */
[----:B------:R-:W-:-:S04]  /*15c0*/  ISETP.NE.AND P0, PT, R12, 0x2, PT ;  /* 0x000000020c00780c */ /* 0x000fc80003f05270 */
[----:B------:R-:W-:Y:S02]  /*15d0*/  SEL R12, R12, RZ, P0 ;  /* 0x000000ff0c0c7207 */ /* 0x000fe40000000000 */
[----:B--2---:R-:W-:-:S04]  /*15e0*/  SEL R2, RZ, 0x1, P0 ;  /* 0x00000001ff027807 */ /* 0x004fc80000000000 */
[----:B------:R-:W-:-:S07]  /*15f0*/  LOP3.LUT R11, R11, R2, RZ, 0x3c, !PT ;  /* 0x000000020b0b7212 */ /* 0x000fce00078e3cff */
.L_x_18:
[----:B------:R-:W-:Y:S01]  /*1600*/  UMOV UR4, 0x400 ;  /* 0x0000040000047882 */ /* 0x000fe20000000000 */
[----:B------:R-:W-:Y:S01]  /*1610*/  SHF.L.U32 R2, R15, 0x1f, RZ ;  /* 0x0000001f0f027819 */ /* 0x000fe200000006ff */
[----:B-1----:R-:W-:Y:S01]  /*1620*/  ULEA UR4, UR37, UR4, 0x18 ;  /* 0x0000000425047291 */ /* 0x002fe2000f8ec0ff */
[----:B------:R-:W-:Y:S01]  /*1630*/  R2UR UR35, R21 ;  /* 0x00000000152372ca */ /* 0x000fe200000e0000 */
[----:B------:R-:W-:Y:S01]  /*1640*/  UISETP.GE.U32.AND UP0, UPT, UR13, 0x3f, UPT ;  /* 0x0000003f0d00788c */ /* 0x000fe2000bf06070 */
[----:B------:R-:W-:Y:S01]  /*1650*/  R2UR UR11, R20 ;  /* 0x00000000140b72ca */ /* 0x000fe200000e0000 */
[----:B------:R-:W-:Y:S01]  /*1660*/  ULEA UR8, UR6, UR4, 0x3 ;  /* 0x0000000406087291 */ /* 0x000fe2000f8e18ff */
[----:B------:R-:W-:-:S08]  /*1670*/  UMOV UR24, URZ ;  /* 0x000000ff00187c82 */ /* 0x000fd00008000000 */
[----:B------:R1:W2:Y:S01]  /*1680*/  SYNCS.PHASECHK.TRANS64.TRYWAIT P0, [UR8+0x18], R2 ;  /* 0x00001802ff0075a7 */ /* 0x0002a20008001108 */
[----:B------:R-:W-:Y:S02]  /*1690*/  USHF.L.U32 UR35, UR35, 0x6, URZ ;  /* 0x0000000623237899 */ /* 0x000fe400080006ff */
[----:B------:R-:W-:Y:S01]  /*16a0*/  USHF.L.U32 UR11, UR11, 0x6, URZ ;  /* 0x000000060b0b7899 */ /* 0x000fe200080006ff */
[----:B------:R-:W-:Y:S11]  /*16b0*/  BRA.U !UP0, `(.L_x_20) ;  /* 0x0000000108a47547 */ /* 0x000ff6000b800000 */
[----:B------:R-:W-:Y:S01]  /*16c0*/  UMOV UR16, URZ ;  /* 0x000000ff00107c82 */ /* 0x000fe20008000000 */
[----:B------:R-:W-:-:S05]  /*16d0*/  UMOV UR17, UR6 ;  /* 0x0000000600117c82 */ /* 0x000fca0008000000 */
.L_x_25:
[----:B-1----:R-:W-:Y:S01]  /*16e0*/  ULEA UR33, UR17, UR4, 0x3 ;  /* 0x0000000411217291 */ /* 0x002fe2000f8e18ff */
[----:B--2---:R-:W-:Y:S01]  /*16f0*/  @!P5 MOV R3, 0x2000 ;  /* 0x000020000003d802 */ /* 0x004fe20000000f00 */
[----:B--2---:R-:W-:Y:S10]  /*1700*/  @P0 BRA `(.L_x_21) ;  /* 0x00000000000c0947 */ /* 0x004ff40003800000 */
[----:B------:R-:W-:-:S04]  /*1710*/  SHF.L.U32 R4, R15, 0x1f, RZ ;  /* 0x0000001f0f047819 */ /* 0x000fc800000006ff */
[----:B------:R-:W2:Y:S02]  /*1720*/  SYNCS.PHASECHK.TRANS64.TRYWAIT P0, [UR33+0x18], R4 ;  /* 0x00001804ff0075a7 */ /* 0x000ea40008001121 */
[----:B--2---:R-:W-:Y:S05]  /*1730*/  @!P0 BRA `(.L_x_22) ;  /* 0x0000005400388947 */ /* 0x004fea0003800000 */
.L_x_21:
[----:B------:R2:W-:Y:S01]  /*1740*/  @!P5 SYNCS.ARRIVE.TRANS64 RZ, [UR33], R3 ;  /* 0x00000003ffffd9a7 */ /* 0x0005e20008000021 */
[----:B------:R-:W-:Y:S04]  /*1750*/  BSSY.RECONVERGENT B0, `(.L_x_23) ;  /* 0x0000003000007945 */ /* 0x000fe80003800200 */
[----:B------:R-:W-:Y:S05]  /*1760*/  @P4 BRA `(.L_x_24) ;  /* 0x0000000000044947 */ /* 0x000fea0003800000 */
[----:B------:R-:W-:Y:S05]  /*1770*/  BPT.TRAP 0x1 ;  /* 0x000000040000795c */ /* 0x000fea0000300000 */
.L_x_24:
[----:B------:R-:W-:Y:S05]  /*1780*/  BSYNC.RECONVERGENT B0 ;  /* 0x0000000000007941 */ /* 0x000fea0003800200 */
.L_x_23:
[----:B------:R-:W-:Y:S02]  /*1790*/  UIADD3 UR6, UPT, UPT, UR17, 0x1, URZ ;  /* 0x0000000111067890 */ /* 0x000fe4000fffe0ff */
[----:B------:R-:W-:Y:S02]  /*17a0*/  UIADD3 UR26, UP1, UPT, UR22, 0x80, URZ ;  /* 0x00000080161a7890 */ /* 0x000fe4000ff3e0ff */
[----:B------:R-:W-:Y:S02]  /*17b0*/  UISETP.NE.AND UP0, UPT, UR6, 0x3, UPT ;  /* 0x000000030600788c */ /* 0x000fe4000bf05270 */
[----:B------:R-:W-:Y:S02]  /*17c0*/  USHF.L.U32 UR34, UR16, 0x5, URZ ;  /* 0x0000000510227899 */ /* 0x000fe400080006ff */
[----:B------:R-:W-:Y:S02]  /*17d0*/  USEL UR9, URZ, 0x1, UP0 ;  /* 0x00000001ff097887 */ /* 0x000fe40008000000 */
[----:B------:R-:W-:-:S02]  /*17e0*/  USEL UR6, UR6, URZ, UP0 ;  /* 0x000000ff06067287 */ /* 0x000fc40008000000 */
[----:B------:R-:W-:Y:S02]  /*17f0*/  UIADD3 UR20, UP0, UPT, UR22, 0x180, URZ ;  /* 0x0000018016147890 */ /* 0x000fe4000ff1e0ff */
[----:B------:R-:W-:Y:S01]  /*1800*/  ULEA UR8, UR6, UR4, 0x3 ;  /* 0x0000000406087291 */ /* 0x000fe2000f8e18ff */
[----:B------:R-:W-:Y:S01]  /*1810*/  LOP3.LUT R15, R15, UR9, RZ, 0x3c, !PT ;  /* 0x000000090f0f7c12 */ /* 0x000fe2000f8e3cff */
[----:B------:R-:W-:Y:S02]  /*1820*/  UIADD3.X UR27, UPT, UPT, URZ, UR23, URZ, UP1, !UPT ;  /* 0x00000017ff1b7290 */ /* 0x000fe40008ffe4ff */
[----:B------:R-:W-:Y:S01]  /*1830*/  UIADD3.X UR21, UPT, UPT, URZ, UR23, URZ, UP0, !UPT ;  /* 0x00000017ff157290 */ /* 0x000fe200087fe4ff */
[----:B-1----:R-:W-:Y:S01]  /*1840*/  SHF.L.U32 R2, R15, 0x1f, RZ ;  /* 0x0000001f0f027819 */ /* 0x002fe200000006ff */
[----:B------:R-:W-:Y:S01]  /*1850*/  UMOV UR18, 0x0 ;  /* 0x0000000000127882 */ /* 0x000fe20000000000 */
[----:B------:R-:W-:Y:S01]  /*1860*/  UMOV UR19, 0x10000000 ;  /* 0x1000000000137882 */ /* 0x000fe20000000000 */
[----:B------:R-:W-:Y:S01]  /*1870*/  UMOV UR12, UR36 ;  /* 0x00000024000c7c82 */ /* 0x000fe20008000000 */
[----:B------:R1:W1:Y:S01]  /*1880*/  SYNCS.PHASECHK.TRANS64.TRYWAIT P0, [UR8+0x18], R2 ;  /* 0x00001802ff0075a7 */ /* 0x0002620008001108 */
[----:B------:R-:W-:Y:S01]  /*1890*/  ULEA UR8, UR17, UR4, 0xc ;  /* 0x0000000411087291 */ /* 0x000fe2000f8e60ff */
[----:B------:R-:W-:Y:S01]  /*18a0*/  UMOV UR9, UR33 ;  /* 0x0000002100097c82 */ /* 0x000fe20008000000 */
[----:B------:R-:W-:-:S02]  /*18b0*/  UMOV UR10, UR34 ;  /* 0x00000022000a7c82 */ /* 0x000fc40008000000 */
[----:B------:R-:W-:Y:S02]  /*18c0*/  UIADD3 UR32, UPT, UPT, UR8, 0x3400, URZ ;  /* 0x0000340008207890 */ /* 0x000fe4000fffe0ff */
[----:B------:R-:W-:Y:S02]  /*18d0*/  UIADD3 UR8, UPT, UPT, UR8, 0x6400, URZ ;  /* 0x0000640008087890 */ /* 0x000fe4000fffe0ff */
[----:B------:R-:W-:Y:S01]  /*18e0*/  UIADD3 UR16, UPT, UPT, UR16, 0x1, URZ ;  /* 0x0000000110107890 */ /* 0x000fe2000fffe0ff */
[----:B------:R-:W-:Y:S01]  /*18f0*/  UMOV UR24, UR5 ;  /* 0x0000000500187c82 */ /* 0x000fe20008000000 */
[----:B------:R-:W-:Y:S02]  /*1900*/  UMOV UR17, UR6 ;  /* 0x0000000600117c82 */ /* 0x000fe40008000000 */
[----:B------:R-:W-:Y:S01]  /*1910*/  UISETP.NE.AND UP0, UPT, UR16, UR5, UPT ;  /* 0x000000051000728c */ /* 0x000fe2000bf05270 */
[----:B------:R1:W-:Y:S02]  /*1920*/  UTMALDG.3D [UR32], [UR26], desc[UR18] ;  /* 0x000012201a0075b4 */ /* 0x0003e40008011000 */
[----:B------:R1:W-:Y:S06]  /*1930*/  UTMALDG.3D [UR8], [UR20], desc[UR18] ;  /* 0x00001208140075b4 */ /* 0x0003ec0008011000 */
[----:B------:R-:W-:Y:S05]  /*1940*/  BRA.U UP0, `(.L_x_25) ;  /* 0xfffffffd00647547 */ /* 0x000fea000b83ffff */
.L_x_20:
[----:B-1----:R-:W-:Y:S01]  /*1950*/  ULEA UR8, UR6, UR4, 0x3 ;  /* 0x0000000406087291 */ /* 0x002fe2000f8e18ff */
[----:B------:R-:W-:Y:S01]  /*1960*/  SHF.L.U32 R2, R15, 0x1f, RZ ;  /* 0x0000001f0f027819 */ /* 0x000fe200000006ff */
[----:B------:R-:W-:Y:S01]  /*1970*/  @!P1 SYNCS.ARRIVE.TRANS64.A1T0 RZ, [UR4+0x68], RZ ;  /* 0x000068ffffff99a7 */ /* 0x000fe20008100004 */
[----:B------:R-:W-:-:S06]  /*1980*/  UISETP.GT.AND UP0, UPT, UR15, UR14, UPT ;  /* 0x0000000e0f00728c */ /* 0x000fcc000bf04270 */
[----:B--2---:R1:W2:Y:S03]  /*1990*/  SYNCS.PHASECHK.TRANS64.TRYWAIT P0, [UR8+0x18], R2 ;  /* 0x00001802ff0075a7 */ /* 0x0042a60008001108 */
[----:B------:R-:W-:Y:S05]  /*19a0*/  BRA.U !UP0, `(.L_x_26) ;  /* 0x0000000108a87547 */ /* 0x000fea000b800000 */
[----:B------:R-:W-:Y:S01]  /*19b0*/  UIADD3 UR21, UPT, UPT, UR7, UR24, URZ ;  /* 0x0000001807157290 */ /* 0x000fe2000fffe0ff */
[----:B------:R-:W-:-:S11]  /*19c0*/  UMOV UR25, UR6 ;  /* 0x0000000600197c82 */ /* 0x000fd60008000000 */
.L_x_31:
[----:B-1----:R-:W-:Y:S01]  /*19d0*/  ULEA UR17, UR25, UR4, 0x3 ;  /* 0x0000000419117291 */ /* 0x002fe2000f8e18ff */
[----:B--2---:R-:W-:Y:S01]  /*19e0*/  @!P5 MOV R3, 0x2000 ;  /* 0x000020000003d802 */ /* 0x004fe20000000f00 */
[----:B--2---:R-:W-:Y:S10]  /*19f0*/  @P0 BRA `(.L_x_27) ;  /* 0x00000000000c0947 */ /* 0x004ff40003800000 */
[----:B------:R-:W-:-:S04]  /*1a00*/  SHF.L.U32 R4, R15, 0x1f, RZ ;  /* 0x0000001f0f047819 */ /* 0x000fc800000006ff */
[----:B------:R-:W2:Y:S02]  /*1a10*/  SYNCS.PHASECHK.TRANS64.TRYWAIT P0, [UR17+0x18], R4 ;  /* 0x00001804ff0075a7 */ /* 0x000ea40008001111 */
[----:B--2---:R-:W-:Y:S05]  /*1a20*/  @!P0 BRA `(.L_x_28) ;  /* 0x0000005000948947 */ /* 0x004fea0003800000 */
.L_x_27:
[----:B------:R2:W-:Y:S01]  /*1a30*/  @!P5 SYNCS.ARRIVE.TRANS64 RZ, [UR17], R3 ;  /* 0x00000003ffffd9a7 */ /* 0x0005e20008000011 */
[----:B------:R-:W-:Y:S04]  /*1a40*/  BSSY.RECONVERGENT B0, `(.L_x_29) ;  /* 0x0000003000007945 */ /* 0x000fe80003800200 */
[----:B------:R-:W-:Y:S05]  /*1a50*/  @P4 BRA `(.L_x_30) ;  /* 0x0000000000044947 */ /* 0x000fea0003800000 */
[----:B------:R-:W-:Y:S05]  /*1a60*/  BPT.TRAP 0x1 ;  /* 0x000000040000795c */ /* 0x000fea0000300000 */
.L_x_30:
[----:B------:R-:W-:Y:S05]  /*1a70*/  BSYNC.RECONVERGENT B0 ;  /* 0x0000000000007941 */ /* 0x000fea0003800200 */
.L_x_29:
        /* <DEDUP_REMOVED lines=20> */
[----:B------:R-:W-:Y:S01]  /*1bc0*/  UIADD3 UR8, UPT, UPT, UR8, 0x6400, URZ ;  /* 0x0000640008087890 */ /* 0x000fe2000fffe0ff */
[----:B------:R-:W-:Y:S01]  /*1bd0*/  UMOV UR9, UR17 ;  /* 0x0000001100097c82 */ /* 0x000fe20008000000 */
[----:B------:R-:W-:Y:S01]  /*1be0*/  UMOV UR10, UR18 ;  /* 0x00000012000a7c82 */ /* 0x000fe20008000000 */
[----:B------:R-:W-:Y:S01]  /*1bf0*/  UIADD3 UR24, UPT, UPT, UR24, 0x1, URZ ;  /* 0x0000000118187890 */ /* 0x000fe2000fffe0ff */
[----:B------:R-:W-:-:S03]  /*1c00*/  UMOV UR25, UR6 ;  /* 0x0000000600197c82 */ /* 0x000fc60008000000 */
[----:B------:R1:W-:Y:S01]  /*1c10*/  UTMALDG.3D [UR16], [UR30], desc[UR26] ;  /* 0x00001a101e0075b4 */ /* 0x0003e20008011000 */
[----:B------:R-:W-:Y:S01]  /*1c20*/  UISETP.NE.AND UP0, UPT, UR24, UR21, UPT ;  /* 0x000000151800728c */ /* 0x000fe2000bf05270 */
[----:B------:R1:W-:Y:S08]  /*1c30*/  UTMALDG.3D [UR8], [UR28], desc[UR26] ;  /* 0x00001a081c0075b4 */ /* 0x0003f00008011000 */
[----:B------:R-:W-:Y:S05]  /*1c40*/  BRA.U UP0, `(.L_x_31) ;  /* 0xfffffffd00607547 */ /* 0x000fea000b83ffff */
.L_x_26:
[C---:B-1----:R-:W-:Y:S01]  /*1c50*/  LEA R2, R14.reuse, UR4, 0x3 ;  /* 0x000000040e027c11 */ /* 0x042fe2000f8e18ff */
[----:B------:R-:W-:Y:S01]  /*1c60*/  NOP ;  /* 0x0000000000007918 */ /* 0x000fe20000000000 */
[----:B--2---:R-:W-:Y:S02]  /*1c70*/  SHF.L.U32 R3, R13, 0x1f, RZ ;  /* 0x0000001f0d037819 */ /* 0x004fe400000006ff */
[----:B------:R-:W-:Y:S02]  /*1c80*/  LEA R4, R14, UR4, 0x4 ;  /* 0x000000040e047c11 */ /* 0x000fe4000f8e20ff */
[----:B------:R-:W1:Y:S02]  /*1c90*/  SYNCS.PHASECHK.TRANS64.TRYWAIT P0, [R2+URZ+0x70], R3 ;  /* 0x00007003020075a7 */ /* 0x000e6400080011ff */
[----:B-1----:R-:W-:Y:S05]  /*1ca0*/  @!P0 BRA `(.L_x_32) ;  /* 0x00000050000c8947 */ /* 0x002fea0003800000 */
.L_x_117:
[----:B------:R-:W2:Y:S01]  /*1cb0*/  LDS.128 R4, [R4+0x100] ;  /* 0x0001000004047984 */ /* 0x000ea20000000c00 */
[----:B---3--:R-:W-:Y:S01]  /*1cc0*/  ISETP.GE.AND P0, PT, R26, 0x1, PT ;  /* 0x000000011a00780c */ /* 0x008fe20003f06270 */
[----:B-1----:R-:W-:Y:S01]  /*1cd0*/  VIADD R2, R2, 0x80 ;  /* 0x0000008002027836 */ /* 0x002fe20000000000 */
[----:B------:R-:W-:Y:S01]  /*1ce0*/  @!PT LDS RZ, [RZ] ;  /* 0x00000000fffff984 */ /* 0x000fe20000000800 */
[----:B------:R-:W-:Y:S01]  /*1cf0*/  @!PT LDS RZ, [RZ] ;  /* 0x00000000fffff984 */ /* 0x000fe20000000800 */
[----:B------:R-:W-:Y:S01]  /*1d00*/  @!PT LDS RZ, [RZ] ;  /* 0x00000000fffff984 */ /* 0x000fe20000000800 */
[----:B------:R-:W-:Y:S01]  /*1d10*/  @!PT LDS RZ, [RZ] ;  /* 0x00000000fffff984 */ /* 0x000fe20000000800 */
[----:B------:R1:W-:Y:S06]  /*1d20*/  MEMBAR.ALL.CTA ;  /* 0x0000000000007992 */ /* 0x0003ec0000008000 */
[----:B-1----:R-:W1:Y:S01]  /*1d30*/  FENCE.VIEW.ASYNC.S ;  /* 0x00000000000073c6 */ /* 0x002e620000000000 */
[----:B------:R-:W-:-:S04]  /*1d40*/  PRMT R2, RZ, 0x654, R2 ;  /* 0x00000654ff027816 */ /* 0x000fc80000000002 */
[----:B-1----:R1:W-:Y:S01]  /*1d50*/  SYNCS.ARRIVE.TRANS64.RED.A1T0 RZ, [R2+URZ], RZ ;  /* 0x000000ff02ff79a7 */ /* 0x0023e200081004ff */
[----:B--2---:R-:W-:-:S13]  /*1d60*/  LOP3.LUT P2, RZ, R6, 0x1, RZ, 0xc0, !PT ;  /* 0x0000000106ff7812 */ /* 0x004fda000784c0ff */
[----:B------:R-:W-:Y:S01]  /*1d70*/  @P2 SHF.R.U32.HI R3, RZ, 0x10, R5 ;  /* 0x00000010ff032819 */ /* 0x000fe20000011605 */
[----:B------:R-:W-:Y:S01]  /*1d80*/  VOTEU.ANY UP0, P2 ;  /* 0x0000000000ff7886 */ /* 0x000fe20001000100 */
[----:B------:R-:W-:Y:S02]  /*1d90*/  @P2 MOV R10, R4 ;  /* 0x00000004000a2202 */ /* 0x000fe40000000f00 */
[----:B------:R-:W-:Y:S02]  /*1da0*/  @P2 R2UR.BROADCAST UR8, R3 ;  /* 0x00000000030822ca */ /* 0x000fe400008e0000 */
[----:B------:R-:W-:-:S11]  /*1db0*/  @P2 LOP3.LUT R9, R5, 0xffff, RZ, 0xc0, !PT ;  /* 0x0000ffff05092812 */ /* 0x000fd600078ec0ff */
[----:B------:R-:W-:Y:S01]  /*1dc0*/  @UP0 UMOV UR36, UR8 ;  /* 0x0000000800240c82 */ /* 0x000fe20008000000 */
[----:B-1----:R-:W-:Y:S05]  /*1dd0*/  @!P0 BRA `(.L_x_33) ;  /* 0x0000000000b88947 */ /* 0x002fea0003800000 */
[----:B------:R-:W4:Y:S01]  /*1de0*/  LDC.64 R4, c[0x0][0xb18] ;  /* 0x0002c600ff047b82 */ /* 0x000f220000000a00 */
[----:B------:R-:W-:-:S07]  /*1df0*/  ISETP.NE.AND P3, PT, R26, 0x1, PT ;  /* 0x000000011a00780c */ /* 0x000fce0003f65270 */
[----:B------:R-:W1:Y:S08]  /*1e00*/  LDC.64 R6, c[0x0][0xb10] ;  /* 0x0002c400ff067b82 */ /* 0x000e700000000a00 */
[----:B------:R-:W2:Y:S08]  /*1e10*/  LDC R16, c[0x0][0xb20] ;  /* 0x0002c800ff107b82 */ /* 0x000eb00000000800 */
[----:B------:R-:W3:Y:S01]  /*1e20*/  LDC R17, c[0x0][0xb0c] ;  /* 0x0002c300ff117b82 */ /* 0x000ee20000000800 */
[----:B----4-:R-:W-:Y:S01]  /*1e30*/  IMAD.HI.U32 R19, R0, R5, RZ ;  /* 0x0000000500137227 */ /* 0x010fe200078e00ff */
[----:B------:R-:W-:-:S03]  /*1e40*/  ISETP.NE.AND P0, PT, R4, 0x1, PT ;  /* 0x000000010400780c */ /* 0x000fc60003f05270 */
[----:B------:R-:W-:-:S03]  /*1e50*/  IMAD.HI.U32 R5, R9, R5, RZ ;  /* 0x0000000509057227 */ /* 0x000fc600078e00ff */
[----:B------:R-:W4:Y:S01]  /*1e60*/  LDC.64 R2, c[0x0][0xb28] ;  /* 0x0002ca00ff027b82 */ /* 0x000f220000000a00 */
[----:B-1----:R-:W-:-:S04]  /*1e70*/  IMAD.HI.U32 R20, R8, R6, RZ ;  /* 0x0000000608147227 */ /* 0x002fc800078e00ff */
[----:B------:R-:W-:Y:S01]  /*1e80*/  IMAD.HI.U32 R21, R10, R6, RZ ;  /* 0x000000060a157227 */ /* 0x000fe200078e00ff */
[----:B------:R-:W-:Y:S02]  /*1e90*/  SHF.R.U32.HI R20, RZ, R7, R20 ;  /* 0x00000007ff147219 */ /* 0x000fe40000011614 */
[-C--:B--2---:R-:W-:Y:S02]  /*1ea0*/  SHF.R.U32.HI R19, RZ, R16.reuse, R19 ;  /* 0x00000010ff137219 */ /* 0x084fe40000011613 */
[----:B------:R-:W-:Y:S02]  /*1eb0*/  SHF.R.U32.HI R5, RZ, R16, R5 ;  /* 0x00000010ff057219 */ /* 0x000fe40000011605 */
[----:B------:R-:W-:Y:S02]  /*1ec0*/  SEL R19, R0, R19, !P0 ;  /* 0x0000001300137207 */ /* 0x000fe40004000000 */
[----:B------:R-:W-:Y:S02]  /*1ed0*/  SHF.R.U32.HI R21, RZ, R7, R21 ;  /* 0x00000007ff157219 */ /* 0x000fe40000011615 */
[----:B---3--:R-:W-:-:S02]  /*1ee0*/  ISETP.NE.AND P1, PT, R17, 0x1, PT ;  /* 0x000000011100780c */ /* 0x008fc40003f25270 */
[----:B------:R-:W-:Y:S02]  /*1ef0*/  SEL R5, R9, R5, !P0 ;  /* 0x0000000509057207 */ /* 0x000fe40004000000 */
[----:B------:R-:W-:Y:S02]  /*1f00*/  SEL R20, R8, R20, !P1 ;  /* 0x0000001408147207 */ /* 0x000fe40004800000 */
[----:B------:R-:W-:Y:S01]  /*1f10*/  SEL R21, R10, R21, !P1 ;  /* 0x000000150a157207 */ /* 0x000fe20004800000 */
[----:B----4-:R-:W-:-:S04]  /*1f20*/  IMAD.HI.U32 R18, R19, R2, RZ ;  /* 0x0000000213127227 */ /* 0x010fc800078e00ff */
        /* <DEDUP_REMOVED lines=10> */
[----:B------:R-:W-:-:S04]  /*1fd0*/  @!P0 IMAD.HI.U32 R7, R21, R2, RZ ;  /* 0x0000000215078227 */ /* 0x000fc800078e00ff */
[----:B------:R-:W-:Y:S01]  /*1fe0*/  IMAD.MOV R2, RZ, RZ, -R6 ;  /* 0x000000ffff027224 */ /* 0x000fe200078e0a06 */
[----:B------:R-:W-:Y:S02]  /*1ff0*/  @!P0 SHF.R.U32.HI R3, RZ, R3, R7 ;  /* 0x00000003ff038219 */ /* 0x000fe40000011607 */
[----:B------:R-:W-:Y:S01]  /*2000*/  IADD3 R7, PT, PT, -R5, RZ, RZ ;  /* 0x000000ff05077210 */ /* 0x000fe20007ffe1ff */
[----:B------:R-:W-:Y:S01]  /*2010*/  IMAD R2, R26, R2, R5 ;  /* 0x000000021a027224 */ /* 0x000fe200078e0205 */
        /* <DEDUP_REMOVED lines=10> */
.L_x_33:
[----:B------:R-:W1:Y:S02]  /*20c0*/  LDCU UR8, c[0x0][0xb30] ;  /* 0x00016600ff0877ac */ /* 0x000e640008000800 */
[----:B-1----:R-:W-:-:S09]  /*20d0*/  UISETP.NE.AND UP0, UPT, UR8, 0x1, UPT ;  /* 0x000000010800788c */ /* 0x002fd2000bf05270 */
[----:B------:R-:W-:Y:S05]  /*20e0*/  BRA.U UP0, `(.L_x_34) ;  /* 0x0000000100407547 */ /* 0x000fea000b800000 */
[----:B------:R-:W1:Y:S08]  /*20f0*/  LDC.64 R4, c[0x0][0xb10] ;  /* 0x0002c400ff047b82 */ /* 0x000e700000000a00 */
[----:B------:R-:W2:Y:S08]  /*2100*/  LDC.64 R2, c[0x0][0xb18] ;  /* 0x0002c600ff027b82 */ /* 0x000eb00000000a00 */
[----:B------:R-:W3:Y:S08]  /*2110*/  LDC R6, c[0x0][0xb20] ;  /* 0x0002c800ff067b82 */ /* 0x000ef00000000800 */
[----:B------:R-:W4:Y:S01]  /*2120*/  LDC R7, c[0x0][0xb0c] ;  /* 0x0002c300ff077b82 */ /* 0x000f220000000800 */
[----:B-1----:R-:W-:-:S05]  /*2130*/  IMAD.HI.U32 R4, R10, R4, RZ ;  /* 0x000000040a047227 */ /* 0x002fca00078e00ff */
[----:B------:R-:W-:Y:S01]  /*2140*/  SHF.R.U32.HI R4, RZ, R5, R4 ;  /* 0x00000005ff047219 */ /* 0x000fe20000011604 */
[----:B--2---:R-:W-:Y:S01]  /*2150*/  IMAD.HI.U32 R3, R9, R3, RZ ;  /* 0x0000000309037227 */ /* 0x004fe200078e00ff */
[----:B------:R-:W-:-:S04]  /*2160*/  ISETP.NE.AND P0, PT, R2, 0x1, PT ;  /* 0x000000010200780c */ /* 0x000fc80003f05270 */
[----:B---3--:R-:W-:-:S04]  /*2170*/  SHF.R.U32.HI R3, RZ, R6, R3 ;  /* 0x00000006ff037219 */ /* 0x008fc80000011603 */
[----:B------:R-:W-:Y:S02]  /*2180*/  SEL R3, R9, R3, !P0 ;  /* 0x0000000309037207 */ /* 0x000fe40004000000 */
[----:B----4-:R-:W-:-:S04]  /*2190*/  ISETP.NE.AND P1, PT, R7, 0x1, PT ;  /* 0x000000010700780c */ /* 0x010fc80003f25270 */
[----:B------:R-:W-:-:S05]  /*21a0*/  SEL R4, R10, R4, !P1 ;  /* 0x000000040a047207 */ /* 0x000fca0004800000 */
[----:B------:R-:W-:Y:S02]  /*21b0*/  IMAD.IADD R5, R3, 0x1, -R4 ;  /* 0x0000000103057824 */ /* 0x000fe400078e0a04 */
[----:B------:R-:W-:Y:S02]  /*21c0*/  IMAD.IADD R3, R4, 0x1, -R3 ;  /* 0x0000000104037824 */ /* 0x000fe400078e0a03 */
[----:B------:R-:W-:Y:S02]  /*21d0*/  IMAD R10, R5, R7, R10 ;  /* 0x00000007050a7224 */ /* 0x000fe400078e020a */
[----:B------:R-:W-:-:S07]  /*21e0*/  IMAD R9, R3, R2, R9 ;  /* 0x0000000203097224 */ /* 0x000fce00078e0209 */
.L_x_34:
[----:B------:R-:W-:Y:S01]  /*21f0*/  VIADD R14, R14, 0x1 ;  /* 0x000000010e0e7836 */ /* 0x000fe20000000000 */
[----:B------:R-:W-:Y:S01]  /*2200*/  PLOP3.LUT P1, PT, PT, PT, PT, 0x80, 0x8 ;  /* 0x000000000008781c */ /* 0x000fe20003f2f070 */
[----:B------:R-:W-:Y:S02]  /*2210*/  IMAD.IADD R21, R10, 0x1, R59 ;  /* 0x000000010a157824 */ /* 0x000fe400078e023b */
[----:B------:R-:W-:Y:S01]  /*2220*/  IMAD.IADD R20, R9, 0x1, R58 ;  /* 0x0000000109147824 */ /* 0x000fe200078e023a */
[----:B------:R-:W-:-:S04]  /*2230*/  ISETP.NE.AND P0, PT, R14, 0x2, PT ;  /* 0x000000020e00780c */ /* 0x000fc80003f05270 */
[----:B------:R-:W-:Y:S02]  /*2240*/  SEL R2, RZ, 0x1, P0 ;  /* 0x00000001ff027807 */ /* 0x000fe40000000000 */
[----:B------:R-:W-:Y:S02]  /*2250*/  SEL R14, R14, RZ, P0 ;  /* 0x000000ff0e0e7207 */ /* 0x000fe40000000000 */
[----:B------:R-:W-:Y:S01]  /*2260*/  LOP3.LUT R13, R13, R2, RZ, 0x3c, !PT ;  /* 0x000000020d0d7212 */ /* 0x000fe200078e3cff */
[----:B------:R-:W-:Y:S06]  /*2270*/  @P2 BRA `(.L_x_35) ;  /* 0xfffffff000a02947 */ /* 0x000fec000383ffff */
[----:B------:R-:W-:Y:S01]  /*2280*/  UIADD3 UR4, UPT, UPT, UR4, 0x18, URZ ;  /* 0x0000001804047890 */ /* 0x000fe2000fffe0ff */
[----:B------:R-:W-:-:S03]  /*2290*/  SHF.L.U32 R2, R15, 0x1f, RZ ;  /* 0x0000001f0f027819 */ /* 0x000fc600000006ff */
[----:B------:R-:W-:-:S09]  /*22a0*/  ULEA UR5, UR6, UR4, 0x3 ;  /* 0x0000000406057291 */ /* 0x000fd2000f8e18ff */
[----:B------:R-:W1:Y:S02]  /*22b0*/  SYNCS.PHASECHK.TRANS64.TRYWAIT P0, [UR5], R2 ;  /* 0x00000002ff0075a7 */ /* 0x000e640008001105 */
[----:B-1----:R-:W-:Y:S05]  /*22c0*/  @!P0 BRA `(.L_x_36) ;  /* 0x0000004800988947 */ /* 0x002fea0003800000 */
.L_x_119:
[----:B------:R-:W-:-:S04]  /*22d0*/  UIADD3 UR6, UPT, UPT, UR6, 0x1, URZ ;  /* 0x0000000106067890 */ /* 0x000fc8000fffe0ff */
[----:B------:R-:W-:-:S04]  /*22e0*/  UISETP.NE.AND UP0, UPT, UR6, 0x3, UPT ;  /* 0x000000030600788c */ /* 0x000fc8000bf05270 */
[----:B------:R-:W-:Y:S02]  /*22f0*/  USEL UR7, URZ, 0x1, UP0 ;  /* 0x00000001ff077887 */ /* 0x000fe40008000000 */
[----:B------:R-:W-:-:S04]  /*2300*/  USEL UR6, UR6, URZ, UP0 ;  /* 0x000000ff06067287 */ /* 0x000fc80008000000 */
[----:B------:R-:W-:Y:S01]  /*2310*/  ULEA UR5, UR6, UR4, 0x3 ;  /* 0x0000000406057291 */ /* 0x000fe2000f8e18ff */
[----:B------:R-:W-:-:S04]  /*2320*/  LOP3.LUT R15, R15, UR7, RZ, 0x3c, !PT ;  /* 0x000000070f0f7c12 */ /* 0x000fc8000f8e3cff */
[----:B-1----:R-:W-:-:S04]  /*2330*/  SHF.L.U32 R2, R15, 0x1f, RZ ;  /* 0x0000001f0f027819 */ /* 0x002fc800000006ff */
[----:B------:R-:W1:Y:S02]  /*2340*/  SYNCS.PHASECHK.TRANS64.TRYWAIT P0, [UR5], R2 ;  /* 0x00000002ff0075a7 */ /* 0x000e640008001105 */
[----:B-1----:R-:W-:Y:S05]  /*2350*/  @!P0 BRA `(.L_x_37) ;  /* 0x00000048008c8947 */ /* 0x002fea0003800000 */
.L_x_121:
[----:B------:R-:W-:-:S04]  /*2360*/  UIADD3 UR6, UPT, UPT, UR6, 0x1, URZ ;  /* 0x0000000106067890 */ /* 0x000fc8000fffe0ff */
[----:B------:R-:W-:-:S04]  /*2370*/  UISETP.NE.AND UP0, UPT, UR6, 0x3, UPT ;  /* 0x000000030600788c */ /* 0x000fc8000bf05270 */
[----:B------:R-:W-:Y:S02]  /*2380*/  USEL UR5, URZ, 0x1, UP0 ;  /* 0x00000001ff057887 */ /* 0x000fe40008000000 */
[----:B------:R-:W-:-:S04]  /*2390*/  USEL UR6, UR6, URZ, UP0 ;  /* 0x000000ff06067287 */ /* 0x000fc80008000000 */
[----:B------:R-:W-:Y:S01]  /*23a0*/  ULEA UR6, UR6, UR4, 0x3 ;  /* 0x0000000406067291 */ /* 0x000fe2000f8e18ff */
[----:B-1----:R-:W-:-:S04]  /*23b0*/  LOP3.LUT R2, R15, UR5, RZ, 0x3c, !PT ;  /* 0x000000050f027c12 */ /* 0x002fc8000f8e3cff */
[----:B------:R-:W-:Y:S01]  /*23c0*/  SHF.L.U32 R2, R2, 0x1f, RZ ;  /* 0x0000001f02027819 */ /* 0x000fe200000006ff */
[----:B----4-:R-:W-:-:S07]  /*23d0*/  IMAD.U32 R0, RZ, RZ, UR6 ;  /* 0x00000006ff007e24 */ /* 0x010fce000f8e00ff */
.L_x_38:
[----:B-1----:R1:W2:Y:S02]  /*23e0*/  SYNCS.PHASECHK.TRANS64.TRYWAIT P0, [R0+URZ], R2 ;  /* 0x00000002000075a7 */ /* 0x0022a400080011ff */
[----:B--2---:R-:W-:Y:S05]  /*23f0*/  @!P0 NANOSLEEP.SYNCS 0x989680 ;  /* 0x009896800000895d */ /* 0x004fea0003900000 */
[----:B------:R-:W2:Y:S02]  /*2400*/  @!P0 SYNCS.PHASECHK.TRANS64 P0, [R0+URZ], R2 ;  /* 0x00000002000085a7 */ /* 0x000ea400080010ff */
[----:B--2---:R-:W-:Y:S05]  /*2410*/  @P0 EXIT ;  /* 0x000000000000094d */ /* 0x004fea0003800000 */
[----:B------:R-:W-:Y:S05]  /*2420*/  BRA `(.L_x_38) ;  /* 0xfffffffc00ec7947 */ /* 0x000fea000383ffff */
.L_x_17:
[----:B------:R-:W-:-:S04]  /*2430*/  UISETP.NE.AND UP1, UPT, UR37, URZ, UPT ;  /* 0x000000ff2500728c */ /* 0x000fc8000bf25270 */
[----:B------:R-:W-:-:S09]  /*2440*/  UISETP.NE.OR UP1, UPT, UR8, 0x1, UP1 ;  /* 0x000000010800788c */ /* 0x000fd20008f25670 */
[----:B------:R-:W-:Y:S05]  /*2450*/  BRA.U UP1, `(.L_x_39) ;  /* 0x0000000501487547 */ /* 0x000fea000b800000 */
[----:B------:R-:W-:Y:S01]  /*2460*/  ISETP.NE.AND P2, PT, R2, RZ, PT ;  /* 0x000000ff0200720c */ /* 0x000fe20003f45270 */
[----:B------:R-:W-:Y:S01]  /*2470*/  IMAD.MOV.U32 R12, RZ, RZ, 0x1 ;  /* 0x00000001ff0c7424 */ /* 0x000fe200078e00ff */
[----:B------:R-:W-:Y:S02]  /*2480*/  CS2R R10, SRZ ;  /* 0x00000000000a7805 */ /* 0x000fe4000001ff00 */
[----:B------:R-:W-:Y:S01]  /*2490*/  CS2R R8, SRZ ;  /* 0x0000000000087805 */ /* 0x000fe2000001ff00 */
[----:B------:R-:W-:Y:S01]  /*24a0*/  UMOV UR4, 0x400 ;  /* 0x0000040000047882 */ /* 0x000fe20000000000 */
[----:B------:R-:W-:Y:S01]  /*24b0*/  UMOV UR6, URZ ;  /* 0x000000ff00067c82 */ /* 0x000fe20008000000 */
[----:B------:R-:W-:-:S12]  /*24c0*/  ULEA UR37, UR37, UR4, 0x18 ;  /* 0x0000000425257291 */ /* 0x000fd8000f8ec0ff */
.L_x_43:
[----:B------:R-:W-:Y:S02]  /*24d0*/  LEA R0, R8, UR37, 0x3 ;  /* 0x0000002508007c11 */ /* 0x000fe4000f8e18ff */
[----:B------:R-:W-:-:S03]  /*24e0*/  SHF.L.U32 R4, R9, 0x1f, RZ ;  /* 0x0000001f09047819 */ /* 0x000fc600000006ff */
[----:B------:R-:W-:Y:S01]  /*24f0*/  VIADD R5, R0, 0xe0 ;  /* 0x000000e000057836 */ /* 0x000fe20000000000 */
[----:B------:R-:W1:Y:S02]  /*2500*/  SYNCS.PHASECHK.TRANS64.TRYWAIT P0, [R0+URZ+0xd0], R4 ;  /* 0x0000d004000075a7 */ /* 0x000e6400080011ff */
[----:B-1----:R-:W-:Y:S05]  /*2510*/  @!P0 BRA `(.L_x_40) ;  /* 0x0000004800348947 */ /* 0x002fea0003800000 */
.L_x_122:
[----:B------:R-:W-:Y:S01]  /*2520*/  ULEA UR5, UR6, UR37, 0x3 ;  /* 0x0000002506057291 */ /* 0x000fe2000f8e18ff */
[----:B-1----:R-:W-:Y:S01]  /*2530*/  PRMT R0, RZ, 0x654, R5 ;  /* 0x00000654ff007816 */ /* 0x002fe20000000005 */
[----:B------:R-:W-:Y:S01]  /*2540*/  @!P2 IMAD.MOV.U32 R4, RZ, RZ, 0x10 ;  /* 0x00000010ff04a424 */ /* 0x000fe200078e00ff */
[----:B------:R-:W-:Y:S01]  /*2550*/  SHF.L.U32 R5, R12, 0x1f, RZ ;  /* 0x0000001f0c057819 */ /* 0x000fe200000006ff */
[----:B------:R-:W-:Y:S01]  /*2560*/  UIADD3 UR4, UPT, UPT, UR5, 0x70, URZ ;  /* 0x0000007005047890 */ /* 0x000fe2000fffe0ff */
[----:B------:R1:W-:Y:S05]  /*2570*/  SYNCS.ARRIVE.TRANS64.RED.A1T0 RZ, [R0+URZ], RZ ;  /* 0x000000ff00ff79a7 */ /* 0x0003ea00081004ff */
[----:B------:R-:W-:Y:S01]  /*2580*/  IMAD.U32 R6, RZ, RZ, UR4 ;  /* 0x00000004ff067e24 */ /* 0x000fe2000f8e00ff */
[----:B------:R-:W2:Y:S04]  /*2590*/  SYNCS.PHASECHK.TRANS64.TRYWAIT P0, [UR5+0x80], R5 ;  /* 0x00008005ff0075a7 */ /* 0x000ea80008001105 */
[----:B------:R-:W-:Y:S01]  /*25a0*/  PRMT R6, R2, 0x654, R6 ;  /* 0x0000065402067816 */ /* 0x000fe20000000006 */
[----:B-12---:R-:W-:Y:S06]  /*25b0*/  @!P0 BRA `(.L_x_41) ;  /* 0x0000004800208947 */ /* 0x006fec0003800000 */
.L_x_124:
[----:B------:R-:W-:Y:S01]  /*25c0*/  ULEA UR4, UR6, UR37, 0x4 ;  /* 0x0000002506047291 */ /* 0x000fe2000f8e20ff */
[----:B------:R-:W-:Y:S01]  /*25d0*/  SEL R3, R6, R3, !P2 ;  /* 0x0000000306037207 */ /* 0x000fe20005000000 */
[----:B------:R-:W-:Y:S01]  /*25e0*/  UIADD3 UR5, UPT, UPT, UR5, 0x70, URZ ;  /* 0x0000007005057890 */ /* 0x000fe2000fffe0ff */
[----:B-1----:R-:W-:Y:S01]  /*25f0*/  LEA R0, R11, UR37, 0x3 ;  /* 0x000000250b007c11 */ /* 0x002fe2000f8e18ff */
[----:B------:R-:W-:Y:S01]  /*2600*/  UIADD3 UR4, UPT, UPT, UR4, 0x100, URZ ;  /* 0x0000010004047890 */ /* 0x000fe2000fffe0ff */
[----:B------:R1:W-:Y:S01]  /*2610*/  @!P2 SYNCS.ARRIVE.TRANS64.RED RZ, [R3+URZ], R4 ;  /* 0x0000000403ffa9a7 */ /* 0x0003e200080004ff */
[----:B------:R-:W-:Y:S01]  /*2620*/  UIADD3 UR6, UPT, UPT, UR6, 0x1, URZ ;  /* 0x0000000106067890 */ /* 0x000fe2000fffe0ff */
[----:B------:R-:W-:-:S03]  /*2630*/  VIADD R8, R8, 0x1 ;  /* 0x0000000108087836 */ /* 0x000fc60000000000 */
[----:B------:R-:W-:Y:S02]  /*2640*/  UISETP.NE.AND UP0, UPT, UR6, 0x2, UPT ;  /* 0x000000020600788c */ /* 0x000fe4000bf05270 */
[----:B------:R-:W-:Y:S01]  /*2650*/  ISETP.NE.AND P0, PT, R8, 0x2, PT ;  /* 0x000000020800780c */ /* 0x000fe20003f05270 */
[----:B------:R-:W-:Y:S06]  /*2660*/  UGETNEXTWORKID.BROADCAST [UR4], [UR5] ;  /* 0x00000000040073ca */ /* 0x000fec0008000100 */
[----:B------:R-:W-:Y:S02]  /*2670*/  USEL UR4, URZ, 0x1, UP0 ;  /* 0x00000001ff047887 */ /* 0x000fe40008000000 */
[----:B------:R-:W-:-:S04]  /*2680*/  USEL UR6, UR6, URZ, UP0 ;  /* 0x000000ff06067287 */ /* 0x000fc80008000000 */
[----:B------:R-:W-:Y:S02]  /*2690*/  LOP3.LUT R12, R12, UR4, RZ, 0x3c, !PT ;  /* 0x000000040c0c7c12 */ /* 0x000fe4000f8e3cff */
[----:B-1----:R-:W-:-:S04]  /*26a0*/  SHF.L.U32 R4, R10, 0x1f, RZ ;  /* 0x0000001f0a047819 */ /* 0x002fc800000006ff */
[----:B------:R-:W1:Y:S02]  /*26b0*/  SYNCS.PHASECHK.TRANS64.TRYWAIT P1, [R0+URZ+0x70], R4 ;  /* 0x00007004000075a7 */ /* 0x000e6400080211ff */
[----:B-1----:R-:W-:Y:S05]  /*26c0*/  @!P1 BRA `(.L_x_42) ;  /* 0x0000004400f49947 */ /* 0x002fea0003800000 */
.L_x_125:
[C---:B-1----:R-:W-:Y:S01]  /*26d0*/  LEA R4, R11.reuse, UR37, 0x4 ;  /* 0x000000250b047c11 */ /* 0x042fe2000f8e20ff */
[----:B------:R-:W-:Y:S01]  /*26e0*/  VIADD R0, R0, 0x80 ;  /* 0x0000008000007836 */ /* 0x000fe20000000000 */
[----:B------:R-:W-:Y:S01]  /*26f0*/  SEL R8, R8, RZ, P0 ;  /* 0x000000ff08087207 */ /* 0x000fe20000000000 */
[----:B------:R-:W-:-:S03]  /*2700*/  VIADD R11, R11, 0x1 ;  /* 0x000000010b0b7836 */ /* 0x000fc60000000000 */
[----:B------:R-:W1:Y:S01]  /*2710*/  LDS.128 R4, [R4+0x100] ;  /* 0x0001000004047984 */ /* 0x000e620000000c00 */
[----:B------:R-:W-:Y:S02]  /*2720*/  PRMT R0, RZ, 0x654, R0 ;  /* 0x00000654ff007816 */ /* 0x000fe40000000000 */
[C---:B------:R-:W-:Y:S01]  /*2730*/  ISETP.NE.AND P1, PT, R11.reuse, 0x2, PT ;  /* 0x000000020b00780c */ /* 0x040fe20003f25270 */
[----:B------:R-:W-:Y:S01]  /*2740*/  @!PT LDS RZ, [RZ] ;  /* 0x00000000fffff984 */ /* 0x000fe20000000800 */
[----:B------:R-:W-:Y:S01]  /*2750*/  @!PT LDS RZ, [RZ] ;  /* 0x00000000fffff984 */ /* 0x000fe20000000800 */
[----:B------:R-:W-:Y:S01]  /*2760*/  @!PT LDS RZ, [RZ] ;  /* 0x00000000fffff984 */ /* 0x000fe20000000800 */
[----:B------:R-:W-:Y:S01]  /*2770*/  @!PT LDS RZ, [RZ] ;  /* 0x00000000fffff984 */ /* 0x000fe20000000800 */
[----:B------:R2:W-:Y:S06]  /*2780*/  MEMBAR.ALL.CTA ;  /* 0x0000000000007992 */ /* 0x0005ec0000008000 */
[----:B--2---:R-:W2:Y:S01]  /*2790*/  FENCE.VIEW.ASYNC.S ;  /* 0x00000000000073c6 */ /* 0x004ea20000000000 */
[----:B------:R-:W-:Y:S01]  /*27a0*/  SEL R11, R11, RZ, P1 ;  /* 0x000000ff0b0b7207 */ /* 0x000fe20000800000 */
[----:B--2---:R2:W-:Y:S01]  /*27b0*/  SYNCS.ARRIVE.TRANS64.RED.A1T0 RZ, [R0+URZ], RZ ;  /* 0x000000ff00ff79a7 */ /* 0x0045e200081004ff */
[----:B-1----:R-:W-:-:S02]  /*27c0*/  LOP3.LUT P3, RZ, R6, 0x1, RZ, 0xc0, !PT ;  /* 0x0000000106ff7812 */ /* 0x002fc4000786c0ff */
[----:B------:R-:W-:-:S04]  /*27d0*/  SEL R4, RZ, 0x1, P1 ;  /* 0x00000001ff047807 */ /* 0x000fc80000800000 */
[----:B------:R-:W-:Y:S02]  /*27e0*/  LOP3.LUT R10, R10, R4, RZ, 0x3c, !PT ;  /* 0x000000040a0a7212 */ /* 0x000fe400078e3cff */
[----:B--2---:R-:W-:-:S04]  /*27f0*/  SEL R0, RZ, 0x1, P0 ;  /* 0x00000001ff007807 */ /* 0x004fc80000000000 */
[----:B------:R-:W-:Y:S01]  /*2800*/  LOP3.LUT R9, R9, R0, RZ, 0x3c, !PT ;  /* 0x0000000009097212 */ /* 0x000fe200078e3cff */
[----:B------:R-:W-:Y:S06]  /*2810*/  @P3 BRA `(.L_x_43) ;  /* 0xfffffffc002c3947 */ /* 0x000fec000383ffff */
[----:B------:R-:W-:Y:S01]  /*2820*/  ULEA UR5, UR6, UR37, 0x3 ;  /* 0x0000002506057291 */ /* 0x000fe2000f8e18ff */
[----:B------:R-:W-:-:S08]  /*2830*/  SHF.L.U32 R2, R12, 0x1f, RZ ;  /* 0x0000001f0c027819 */ /* 0x000fd000000006ff */
[----:B------:R-:W1:Y:S02]  /*2840*/  SYNCS.PHASECHK.TRANS64 P0, [UR5+0x80], R2 ;  /* 0x00008002ff0075a7 */ /* 0x000e640008001005 */
[----:B-1----:R-:W-:Y:S05]  /*2850*/  @P0 BRA `(.L_x_44) ;  /* 0x0000000000080947 */ /* 0x002fea0003800000 */
[----:B------:R-:W1:Y:S02]  /*2860*/  SYNCS.PHASECHK.TRANS64.TRYWAIT P0, [UR5+0x80], R2 ;  /* 0x00008002ff0075a7 */ /* 0x000e640008001105 */
[----:B-1----:R-:W-:Y:S05]  /*2870*/  @!P0 BRA `(.L_x_45) ;  /* 0x00000044009c8947 */ /* 0x002fea0003800000 */
.L_x_44:
[----:B------:R-:W-:-:S04]  /*2880*/  UIADD3 UR4, UPT, UPT, UR6, 0x1, URZ ;  /* 0x0000000106047890 */ /* 0x000fc8000fffe0ff */
[----:B------:R-:W-:-:S04]  /*2890*/  UISETP.NE.AND UP0, UPT, UR4, 0x2, UPT ;  /* 0x000000020400788c */ /* 0x000fc8000bf05270 */
[----:B------:R-:W-:Y:S02]  /*28a0*/  USEL UR7, URZ, 0x1, UP0 ;  /* 0x00000001ff077887 */ /* 0x000fe40008000000 */
[----:B------:R-:W-:-:S04]  /*28b0*/  USEL UR4, UR4, URZ, UP0 ;  /* 0x000000ff04047287 */ /* 0x000fc80008000000 */
[----:B------:R-:W-:Y:S01]  /*28c0*/  ULEA UR4, UR4, UR37, 0x3 ;  /* 0x0000002504047291 */ /* 0x000fe2000f8e18ff */
[----:B-1----:R-:W-:-:S04]  /*28d0*/  LOP3.LUT R2, R12, UR7, RZ, 0x3c, !PT ;  /* 0x000000070c027c12 */ /* 0x002fc8000f8e3cff */
[----:B------:R-:W-:-:S04]  /*28e0*/  SHF.L.U32 R0, R2, 0x1f, RZ ;  /* 0x0000001f02007819 */ /* 0x000fc800000006ff */
[----:B------:R-:W1:Y:S02]  /*28f0*/  SYNCS.PHASECHK.TRANS64 P0, [UR4+0x80], R0 ;  /* 0x00008000ff0075a7 */ /* 0x000e640008001004 */
[----:B-1----:R-:W-:Y:S05]  /*2900*/  @P0 EXIT ;  /* 0x000000000000094d */ /* 0x002fea0003800000 */
[----:B------:R-:W-:Y:S02]  /*2910*/  SHF.L.U32 R2, R2, 0x1f, RZ ;  /* 0x0000001f02027819 */ /* 0x000fe400000006ff */
[----:B------:R-:W-:-:S07]  /*2920*/  MOV R0, UR4 ;  /* 0x0000000400007c02 */ /* 0x000fce0008000f00 */
.L_x_46:
[----:B-1----:R1:W2:Y:S02]  /*2930*/  SYNCS.PHASECHK.TRANS64.TRYWAIT P0, [R0+URZ+0x80], R2 ;  /* 0x00008002000075a7 */ /* 0x0022a400080011ff */
[----:B--2---:R-:W-:Y:S05]  /*2940*/  @!P0 NANOSLEEP.SYNCS 0x989680 ;  /* 0x009896800000895d */ /* 0x004fea0003900000 */
[----:B------:R-:W2:Y:S02]  /*2950*/  @!P0 SYNCS.PHASECHK.TRANS64 P0, [R0+URZ+0x80], R2 ;  /* 0x00008002000085a7 */ /* 0x000ea400080010ff */
[----:B--2---:R-:W-:Y:S05]  /*2960*/  @P0 EXIT ;  /* 0x000000000000094d */ /* 0x004fea0003800000 */
[----:B------:R-:W-:Y:S05]  /*2970*/  BRA `(.L_x_46) ;  /* 0xfffffffc00ec7947 */ /* 0x000fea000383ffff */
.L_x_39:
[----:B------:R-:W-:-:S09]  /*2980*/  UISETP.NE.AND UP1, UPT, UR8, URZ, UPT ;  /* 0x000000ff0800728c */ /* 0x000fd2000bf25270 */
[----:B------:R-:W-:Y:S05]  /*2990*/  BRA.U UP1, `(.L_x_47) ;  /* 0x0000000d01947547 */ /* 0x000fea000b800000 */
[----:B------:R-:W-:Y:S01]  /*29a0*/  UMOV UR4, 0x40 ;  /* 0x0000004000047882 */ /* 0x000fe20000000000 */
[----:B------:R-:W-:Y:S01]  /*29b0*/  NOP ;  /* 0x0000000000007918 */ /* 0x000fe20000000000 */
[----:B------:R-:W-:Y:S01]  /*29c0*/  ULEA UR4, UR37, UR4, 0x18 ;  /* 0x0000000425047291 */ /* 0x000fe2000f8ec0ff */
[----:B------:R-:W-:Y:S02]  /*29d0*/  UMOV UR5, 0x400 ;  /* 0x0000040000057882 */ /* 0x000fe40000000000 */
[----:B------:R-:W-:-:S06]  /*29e0*/  ULEA UR37, UR37, UR5, 0x18 ;  /* 0x0000000525257291 */ /* 0x000fcc000f8ec0ff */
[----:B------:R-:W1:Y:S02]  /*29f0*/  LDS.U8 R0, [UR4+0x1c] ;  /* 0x00001c04ff007984 */ /* 0x000e640008000000 */
[----:B-1----:R-:W-:-:S13]  /*2a00*/  ISETP.NE.AND P0, PT, R0, RZ, PT ;  /* 0x000000ff0000720c */ /* 0x002fda0003f05270 */
[----:B------:R-:W-:Y:S05]  /*2a10*/  @P0 BRA `(.L_x_48) ;  /* 0x0000000000580947 */ /* 0x000fea0003800000 */
[----:B------:R-:W-:-:S13]  /*2a20*/  ELECT P0, URZ, PT ;  /* 0x0000000000ff782f */ /* 0x000fda0003800000 */
[----:B------:R-:W-:Y:S05]  /*2a30*/  @!P0 BRA `(.L_x_49) ;  /* 0x0000000000608947 */ /* 0x000fea0003800000 */
[----:B------:R-:W-:Y:S01]  /*2a40*/  UMOV UR5, 0x10 ;  /* 0x0000001000057882 */ /* 0x000fe20000000000 */
[----:B------:R-:W-:Y:S01]  /*2a50*/  HFMA2 R0, -RZ, RZ, 0, 5.9604644775390625e-08 ;  /* 0x00000001ff007431 */ /* 0x000fe200000001ff */
[----:B------:R-:W-:-:S03]  /*2a60*/  MOV R2, 0xffff ;  /* 0x0000ffff00027802 */ /* 0x000fc60000000f00 */
[----:B------:R-:W-:Y:S04]  /*2a70*/  DEPBAR.LE SB1, 0x36 ;  /* 0x00009d800000791a */ /* 0x000fe80000000000 */
[----:B------:R-:W1:Y:S02]  /*2a80*/  UTCATOMSWS.FIND_AND_SET.ALIGN UP0, UR5, UR5 ;  /* 0x00000005000575e3 */ /* 0x000e640008000800 */
[----:B-1----:R-:W-:Y:S01]  /*2a90*/  MOV R3, UR5 ;  /* 0x0000000500037c02 */ /* 0x002fe20008000f00 */
[----:B------:R-:W-:Y:S06]  /*2aa0*/  BRA.U UP0, `(.L_x_50) ;  /* 0x0000000100187547 */ /* 0x000fec000b800000 */
.L_x_51:
[----:B------:R-:W-:Y:S05]  /*2ab0*/  NANOSLEEP 0x64 ;  /* 0x000000640000795d */ /* 0x000fea0003800000 */
[----:B------:R-:W-:-:S05]  /*2ac0*/  UMOV UR5, 0x10 ;  /* 0x0000001000057882 */ /* 0x000fca0000000000 */
[----:B------:R-:W-:Y:S04]  /*2ad0*/  DEPBAR.LE SB1, 0x36 ;  /* 0x00009d800000791a */ /* 0x000fe80000000000 */
[----:B------:R-:W1:Y:S02]  /*2ae0*/  UTCATOMSWS.FIND_AND_SET.ALIGN UP0, UR5, UR5 ;  /* 0x00000005000575e3 */ /* 0x000e640008000800 */
[----:B-1----:R-:W-:Y:S01]  /*2af0*/  MOV R3, UR5 ;  /* 0x0000000500037c02 */ /* 0x002fe20008000f00 */
[----:B------:R-:W-:Y:S05]  /*2b00*/  BRA.U !UP0, `(.L_x_51) ;  /* 0xfffffffd08e87547 */ /* 0x000fea000b83ffff */
.L_x_50:
[-C--:B------:R-:W-:Y:S02]  /*2b10*/  SHF.L.U32 R2, R2, R3.reuse, RZ ;  /* 0x0000000302027219 */ /* 0x080fe400000006ff */
[----:B------:R-:W-:Y:S01]  /*2b20*/  SHF.L.U32 R0, R0, R3, RZ ;  /* 0x0000000300007219 */ /* 0x000fe200000006ff */
[----:B------:R-:W-:Y:S02]  /*2b30*/  IMAD.SHL.U32 R3, R3, 0x20, RZ ;  /* 0x0000002003037824 */ /* 0x000fe400078e00ff */
[----:B------:R1:W-:Y:S04]  /*2b40*/  ATOMS.OR RZ, [UR4+0x14], R2 ;  /* 0x00001402ffff798c */ /* 0x0003e8000b000004 */
[----:B------:R1:W-:Y:S04]  /*2b50*/  ATOMS.OR RZ, [UR4+0x18], R0 ;  /* 0x00001800ffff798c */ /* 0x0003e8000b000004 */
[----:B------:R1:W-:Y:S01]  /*2b60*/  STS [UR37+0x120], R3 ;  /* 0x00012003ff007988 */ /* 0x0003e20008000825 */
[----:B------:R-:W-:Y:S05]  /*2b70*/  BRA `(.L_x_49) ;  /* 0x0000000000107947 */ /* 0x000fea0003800000 */
.L_x_48:
[----:B------:R-:W-:Y:S02]  /*2b80*/  MOV R0, 0xffffffff ;  /* 0xffffffff00007802 */ /* 0x000fe40000000f00 */
[----:B------:R-:W-:-:S03]  /*2b90*/  MOV R2, 0x2bc0 ;  /* 0x00002bc000027802 */ /* 0x000fc60000000f00 */
[----:B------:R1:W-:Y:S04]  /*2ba0*/  STS [UR37+0x120], R0 ;  /* 0x00012000ff007988 */ /* 0x0003e80008000825 */
[----:B-1-3-5:R-:W-:Y:S05]  /*2bb0*/  CALL.REL.NOINC `($__internal_1_$__cuda_sm10x_tcgen05_guardrail_trap_phase_invalid_during_alloc) ;  /* 0x0000004800707944 */ /* 0x02afea0003c00000 */
.L_x_49:
[----:B------:R-:W-:Y:S05]  /*2bc0*/  WARPSYNC.ALL ;  /* 0x0000000000007948 */ /* 0x000fea0003800000 */
[----:B------:R-:W2:Y:S01]  /*2bd0*/  S2UR UR6, SR_CgaCtaId ;  /* 0x00000000000679c3 */ /* 0x000ea20000008800 */
[----:B------:R-:W-:Y:S01]  /*2be0*/  UMOV UR4, 0x400 ;  /* 0x0000040000047882 */ /* 0x000fe20000000000 */
[----:B------:R-:W-:-:S06]  /*2bf0*/  NOP ;  /* 0x0000000000007918 */ /* 0x000fcc0000000000 */
[----:B------:R-:W-:Y:S06]  /*2c00*/  BAR.ARV 0x6, 0xa0 ;  /* 0x0182800000007b1d */ /* 0x000fec0000002000 */
[----:B------:R-:W4:Y:S01]  /*2c10*/  LDCU UR7, c[0x0][0x38c] ;  /* 0x00007180ff0777ac */ /* 0x000f220008000800 */
[----:B------:R-:W-:Y:S01]  /*2c20*/  IMAD.MOV.U32 R11, RZ, RZ, 0x1 ;  /* 0x00000001ff0b7424 */ /* 0x000fe200078e00ff */
[----:B------:R-:W-:Y:S01]  /*2c30*/  CS2R R8, SRZ ;  /* 0x0000000000087805 */ /* 0x000fe2000001ff00 */
[----:B------:R-:W-:Y:S01]  /*2c40*/  IMAD.MOV.U32 R10, RZ, RZ, RZ ;  /* 0x000000ffff0a7224 */ /* 0x000fe200078e00ff */
[----:B------:R-:W-:Y:S01]  /*2c50*/  UMOV UR18, URZ ;  /* 0x000000ff00127c82 */ /* 0x000fe20008000000 */
[----:B------:R-:W-:Y:S01]  /*2c60*/  UMOV UR17, URZ ;  /* 0x000000ff00117c82 */ /* 0x000fe20008000000 */
[----:B------:R-:W-:Y:S01]  /*2c70*/  UMOV UR22, 0x0 ;  /* 0x0000000000167882 */ /* 0x000fe20000000000 */
[----:B------:R-:W-:Y:S01]  /*2c80*/  UMOV UR23, 0x4100490 ;  /* 0x0410049000177882 */ /* 0x000fe20000000000 */
[----:B------:R-:W-:Y:S01]  /*2c90*/  UMOV UR20, 0x0 ;  /* 0x0000000000147882 */ /* 0x000fe20000000000 */
[----:B------:R-:W-:Y:S01]  /*2ca0*/  UMOV UR21, 0x4100490 ;  /* 0x0410049000157882 */ /* 0x000fe20000000000 */
[----:B--2---:R-:W-:Y:S01]  /*2cb0*/  ULEA UR6, UR6, UR4, 0x18 ;  /* 0x0000000406067291 */ /* 0x004fe2000f8ec0ff */
[----:B------:R-:W2:Y:S03]  /*2cc0*/  LDCU UR4, c[0x0][0x38c] ;  /* 0x00007180ff0477ac */ /* 0x000ea60008000800 */
[----:B------:R-:W-:-:S02]  /*2cd0*/  UIADD3 UR11, UPT, UPT, UR6, 0x3400, URZ ;  /* 0x00003400060b7890 */ /* 0x000fc4000fffe0ff */
[----:B----4-:R-:W-:-:S03]  /*2ce0*/  UIADD3 UR7, UPT, UPT, UR7, 0x1f, URZ ;  /* 0x0000001f07077890 */ /* 0x010fc6000fffe0ff */
[----:B-1----:R-:W1:Y:S01]  /*2cf0*/  LDS R0, [UR6+0x120] ;  /* 0x00012006ff007984 */ /* 0x002e620008000800 */
[----:B------:R-:W-:Y:S02]  /*2d00*/  UIADD3 UR12, UPT, UPT, UR6, 0x6400, URZ ;  /* 0x00006400060c7890 */ /* 0x000fe4000fffe0ff */
[----:B------:R-:W-:Y:S02]  /*2d10*/  USHF.R.S32.HI UR5, URZ, 0x1f, UR7 ;  /* 0x0000001fff057899 */ /* 0x000fe40008011407 */
[----:B------:R-:W-:Y:S02]  /*2d20*/  USHF.R.U32.HI UR11, URZ, 0x4, UR11 ;  /* 0x00000004ff0b7899 */ /* 0x000fe4000801160b */
[----:B------:R-:W-:Y:S02]  /*2d30*/  ULEA.HI UR5, UR5, UR7, URZ, 0x5 ;  /* 0x0000000705057291 */ /* 0x000fe4000f8f28ff */
[----:B------:R-:W-:Y:S02]  /*2d40*/  USHF.R.U32.HI UR12, URZ, 0x4, UR12 ;  /* 0x00000004ff0c7899 */ /* 0x000fe4000801160c */
[----:B------:R-:W-:-:S02]  /*2d50*/  USHF.R.S32.HI UR5, URZ, 0x5, UR5 ;  /* 0x00000005ff057899 */ /* 0x000fc40008011405 */
[----:B------:R-:W-:Y:S02]  /*2d60*/  ULOP3.LUT UR11, UR11, 0x3fff, URZ, 0xc0, !UPT ;  /* 0x00003fff0b0b7892 */ /* 0x000fe4000f8ec0ff */
[----:B------:R-:W-:Y:S02]  /*2d70*/  UISETP.LT.AND UP0, UPT, UR5, 0x1, UPT ;  /* 0x000000010500788c */ /* 0x000fe4000bf01270 */
[----:B------:R-:W-:Y:S02]  /*2d80*/  ULOP3.LUT UR12, UR12, 0x3fff, URZ, 0xc0, !UPT ;  /* 0x00003fff0c0c7892 */ /* 0x000fe4000f8ec0ff */
[----:B------:R-:W-:Y:S02]  /*2d90*/  USEL UR10, UR5, 0x1, !UP0 ;  /* 0x00000001050a7887 */ /* 0x000fe4000c000000 */
[----:B------:R-:W-:Y:S02]  /*2da0*/  ULOP3.LUT UR11, UR11, 0x10000, URZ, 0xfc, !UPT ;  /* 0x000100000b0b7892 */ /* 0x000fe4000f8efcff */
[----:B------:R-:W-:-:S02]  /*2db0*/  ULOP3.LUT UR12, UR12, 0x10000, URZ, 0xfc, !UPT ;  /* 0x000100000c0c7892 */ /* 0x000fc4000f8efcff */
[----:B------:R-:W-:Y:S02]  /*2dc0*/  UIADD3 UR10, UPT, UPT, -UR10, URZ, URZ ;  /* 0x000000ff0a0a7290 */ /* 0x000fe4000fffe1ff */
[----:B--2---:R-:W-:Y:S01]  /*2dd0*/  UISETP.GE.AND UP3, UPT, UR4, 0x1, UPT ;  /* 0x000000010400788c */ /* 0x004fe2000bf66270 */
[----:B-1----:R-:W-:-:S15]  /*2de0*/  R2UR UR19, R0 ;  /* 0x00000000001372ca */ /* 0x002fde00000e0000 */
.L_x_58:
[----:B------:R-:W-:Y:S02]  /*2df0*/  LEA R0, R10, UR6, 0x3 ;  /* 0x000000060a007c11 */ /* 0x000fe4000f8e18ff */
[----:B------:R-:W-:Y:S02]  /*2e00*/  SHF.L.U32 R2, R9, 0x1f, RZ ;  /* 0x0000001f09027819 */ /* 0x000fe400000006ff */
[----:B------:R-:W-:Y:S01]  /*2e10*/  PLOP3.LUT P0, PT, PT, PT, UP3, 0x80, 0x8 ;  /* 0x000000000008781c */ /* 0x000fe20003f0f038 */
[----:B------:R-:W-:Y:S01]  /*2e20*/  VIADD R3, R0, 0x80 ;  /* 0x0000008000037836 */ /* 0x000fe20000000000 */
[----:B-1----:R-:W1:Y:S02]  /*2e30*/  SYNCS.PHASECHK.TRANS64.TRYWAIT P1, [R0+URZ+0x70], R2 ;  /* 0x00007002000075a7 */ /* 0x002e6400080211ff */
[----:B-1--4-:R-:W-:Y:S09]  /*2e40*/  @!P1 BRA `(.L_x_52) ;  /* 0x0000004000409947 */ /* 0x012ff20003800000 */
.L_x_127:
[----:B------:R-:W-:Y:S01]  /*2e50*/  LEA R4, R10, UR6, 0x4 ;  /* 0x000000060a047c11 */ /* 0x000fe2000f8e20ff */
[----:B------:R-:W-:Y:S01]  /*2e60*/  @UP3 ULEA UR4, UR17, UR6, 0x3 ;  /* 0x0000000611043291 */ /* 0x000fe2000f8e18ff */
[----:B------:R-:W-:Y:S01]  /*2e70*/  PLOP3.LUT P2, PT, PT, PT, PT, 0x80, 0x8 ;  /* 0x000000000008781c */ /* 0x000fe20003f4f070 */
[----:B------:R-:W-:Y:S01]  /*2e80*/  ULEA UR8, UR18, UR6, 0x3 ;  /* 0x0000000612087291 */ /* 0x000fe2000f8e18ff */
[----:B------:R-:W-:Y:S02]  /*2e90*/  PRMT R3, RZ, 0x654, R3 ;  /* 0x00000654ff037816 */ /* 0x000fe40000000003 */
[----:B------:R-:W2:Y:S01]  /*2ea0*/  LDS.128 R4, [R4+0x100] ;  /* 0x0001000004047984 */ /* 0x000ea20000000c00 */
[----:B-1----:R-:W-:Y:S02]  /*2eb0*/  @P0 SHF.L.U32 R2, R8, 0x1f, RZ ;  /* 0x0000001f08020819 */ /* 0x002fe400000006ff */
[----:B------:R-:W-:Y:S01]  /*2ec0*/  SHF.L.U32 R0, R11, 0x1f, RZ ;  /* 0x0000001f0b007819 */ /* 0x000fe200000006ff */
[----:B------:R-:W-:Y:S01]  /*2ed0*/  @!PT LDS RZ, [RZ] ;  /* 0x00000000fffff984 */ /* 0x000fe20000000800 */
[----:B------:R-:W-:Y:S01]  /*2ee0*/  @!PT LDS RZ, [RZ] ;  /* 0x00000000fffff984 */ /* 0x000fe20000000800 */
[----:B------:R-:W-:Y:S01]  /*2ef0*/  @!PT LDS RZ, [RZ] ;  /* 0x00000000fffff984 */ /* 0x000fe20000000800 */
[----:B------:R-:W-:Y:S01]  /*2f00*/  @!PT LDS RZ, [RZ] ;  /* 0x00000000fffff984 */ /* 0x000fe20000000800 */
[----:B------:R1:W-:Y:S06]  /*2f10*/  MEMBAR.ALL.CTA ;  /* 0x0000000000007992 */ /* 0x0003ec0000008000 */
[----:B-1----:R-:W1:Y:S02]  /*2f20*/  FENCE.VIEW.ASYNC.S ;  /* 0x00000000000073c6 */ /* 0x002e640000000000 */
[----:B-1----:R1:W-:Y:S01]  /*2f30*/  SYNCS.ARRIVE.TRANS64.RED.A1T0 RZ, [R3+URZ], RZ ;  /* 0x000000ff03ff79a7 */ /* 0x0023e200081004ff */
[----:B------:R1:W4:Y:S01]  /*2f40*/  @P0 SYNCS.PHASECHK.TRANS64.TRYWAIT P2, [UR4], R2 ;  /* 0x00000002ff0005a7 */ /* 0x0003220008041104 */
[----:B------:R-:W-:Y:S01]  /*2f50*/  ULEA.HI UR4, UR18, UR18, URZ, 0x1 ;  /* 0x0000001212047291 */ /* 0x000fe2000f8f08ff */
[----:B--2---:R-:W-:-:S03]  /*2f60*/  LOP3.LUT P1, RZ, R6, 0x1, RZ, 0xc0, !PT ;  /* 0x0000000106ff7812 */ /* 0x004fc6000782c0ff */
[----:B------:R-:W-:Y:S02]  /*2f70*/  USHF.L.U32 UR9, UR4, 0x5, URZ ;  /* 0x0000000504097899 */ /* 0x000fe400080006ff */
[----:B------:R-:W-:Y:S02]  /*2f80*/  ULOP3.LUT UR4, UR4, 0xffe, URZ, 0xc0, !UPT ;  /* 0x00000ffe04047892 */ /* 0x000fe4000f8ec0ff */
[----:B------:R-:W-:Y:S02]  /*2f90*/  ULOP3.LUT UR9, UR9, 0xffffffc0, URZ, 0xc0, !UPT ;  /* 0xffffffc009097892 */ /* 0x000fe4000f8ec0ff */
[----:B------:R-:W-:Y:S02]  /*2fa0*/  UIADD3 UR4, UPT, UPT, -UR4, UR18, URZ ;  /* 0x0000001204047290 */ /* 0x000fe4000fffe1ff */
[----:B------:R-:W-:Y:S01]  /*2fb0*/  UIADD3 UR9, UPT, UPT, UR19, UR9, URZ ;  /* 0x0000000913097290 */ /* 0x000fe2000fffe0ff */
[----:B------:R-:W2:Y:S03]  /*2fc0*/  SYNCS.PHASECHK.TRANS64.TRYWAIT P0, [UR8+0xb0], R0 ;  /* 0x0000b000ff0075a7 */ /* 0x000ea60008001108 */
[----:B------:R-:W-:Y:S01]  /*2fd0*/  ULEA UR9, UR4, UR9, 0x14 ;  /* 0x0000000904097291 */ /* 0x000fe2000f8ea0ff */
[----:B-12-4-:R-:W-:Y:S11]  /*2fe0*/  @!P0 BRA `(.L_x_53) ;  /* 0x0000003c00ec8947 */ /* 0x016ff60003800000 */
.L_x_129:
[----:B------:R-:W-:Y:S01]  /*2ff0*/  IADD3 R10, PT, PT, R10, 0x1, RZ ;  /* 0x000000010a0a7810 */ /* 0x000fe20007ffe0ff */
[----:B------:R-:W-:Y:S06]  /*3000*/  BRA.U !UP3, `(.L_x_54) ;  /* 0x000000010b987547 */ /* 0x000fec000b800000 */
[----:B------:R-:W-:Y:S01]  /*3010*/  UPLOP3.LUT UP4, UPT, UPT, UPT, UPT, 0x40, 0x4 ;  /* 0x000000000004789c */ /* 0x000fe20003f8e870 */
[----:B------:R-:W-:Y:S01]  /*3020*/  UMOV UR16, UR10 ;  /* 0x0000000a00107c82 */ /* 0x000fe20008000000 */
[----:B------:R-:W-:Y:S01]  /*3030*/  UMOV UR15, UR5 ;  /* 0x00000005000f7c82 */ /* 0x000fe20008000000 */
[----:B------:R-:W-:-:S08]  /*3040*/  UMOV UR14, UR17 ;  /* 0x00000011000e7c82 */ /* 0x000fd00008000000 */
.L_x_57:
[----:B------:R-:W-:Y:S02]  /*3050*/  UIADD3 UR16, UPT, UPT, UR16, 0x1, URZ ;  /* 0x0000000110107890 */ /* 0x000fe4000fffe0ff */
[----:B--2---:R-:W-:Y:S02]  /*3060*/  ULEA UR7, UR14, UR6, 0x3 ;  /* 0x000000060e077291 */ /* 0x004fe4000f8e18ff */
[----:B------:R-:W-:Y:S01]  /*3070*/  UISETP.NE.AND UP0, UPT, UR16, URZ, UPT ;  /* 0x000000ff1000728c */ /* 0x000fe2000bf05270 */
[----:B----4-:R-:W-:Y:S10]  /*3080*/  @P2 BRA `(.L_x_55) ;  /* 0x00000000000c2947 */ /* 0x010ff40003800000 */
[----:B-1----:R-:W-:Y:S04]  /*3090*/  SHF.L.U32 R2, R8, 0x1f, RZ ;  /* 0x0000001f08027819 */ /* 0x002fe800000006ff */
[----:B------:R-:W1:Y:S02]  /*30a0*/  SYNCS.PHASECHK.TRANS64.TRYWAIT P0, [UR7], R2 ;  /* 0x00000002ff0075a7 */ /* 0x000e640008001107 */
[----:B-1----:R-:W-:Y:S05]  /*30b0*/  @!P0 BRA `(.L_x_56) ;  /* 0x0000003c00d08947 */ /* 0x002fea0003800000 */
.L_x_55:
[----:B------:R-:W-:Y:S01]  /*30c0*/  UISETP.NE.AND UP1, UPT, UR15, 0x1, UPT ;  /* 0x000000010f00788c */ /* 0x000fe2000bf25270 */
[----:B------:R-:W-:Y:S01]  /*30d0*/  PLOP3.LUT P2, PT, PT, PT, PT, 0x80, 0x8 ;  /* 0x000000000008781c */ /* 0x000fe20003f4f070 */
[----:B------:R-:W-:Y:S02]  /*30e0*/  UIADD3 UR17, UPT, UPT, UR14, 0x1, URZ ;  /* 0x000000010e117890 */ /* 0x000fe4000fffe0ff */
[----:B------:R-:W-:Y:S02]  /*30f0*/  ULEA UR24, UR14, UR12, 0x8 ;  /* 0x0000000c0e187291 */ /* 0x000fe4000f8e40ff */
[----:B------:R-:W-:Y:S01]  /*3100*/  UISETP.NE.AND UP2, UPT, UR17, 0x3, UPT ;  /* 0x000000031100788c */ /* 0x000fe2000bf45270 */
[----:B------:R-:W-:Y:S01]  /*3110*/  PLOP3.LUT P0, PT, PT, PT, UP1, 0x80, 0x8 ;  /* 0x000000000008781c */ /* 0x000fe20003f0f018 */
[----:B------:R-:W-:Y:S02]  /*3120*/  ULEA UR26, UR14, UR11, 0x8 ;  /* 0x0000000b0e1a7291 */ /* 0x000fe4000f8e40ff */
[----:B------:R-:W-:Y:S02]  /*3130*/  USEL UR13, URZ, 0x1, UP2 ;  /* 0x00000001ff0d7887 */ /* 0x000fe40009000000 */
[----:B------:R-:W-:Y:S02]  /*3140*/  USEL UR17, UR17, URZ, UP2 ;  /* 0x000000ff11117287 */ /* 0x000fe40009000000 */
[----:B------:R-:W-:Y:S02]  /*3150*/  UIADD3 UR30, UPT, UPT, UR24, 0x2, URZ ;  /* 0x00000002181e7890 */ /* 0x000fe4000fffe0ff */
[----:B------:R-:W-:Y:S01]  /*3160*/  @UP1 ULEA UR4, UR17, UR6, 0x3 ;  /* 0x0000000611041291 */ /* 0x000fe2000f8e18ff */
[----:B------:R-:W-:Y:S01]  /*3170*/  LOP3.LUT R8, R8, UR13, RZ, 0x3c, !PT ;  /* 0x0000000d08087c12 */ /* 0x000fe2000f8e3cff */
[----:B------:R-:W-:Y:S02]  /*3180*/  UIADD3 UR28, UPT, UPT, UR26, 0x2, URZ ;  /* 0x000000021a1c7890 */ /* 0x000fe4000fffe0ff */
[----:B------:R-:W-:Y:S01]  /*3190*/  UIADD3 UR7, UPT, UPT, UR7, 0x18, URZ ;  /* 0x0000001807077890 */ /* 0x000fe2000fffe0ff */
[----:B-1----:R-:W-:Y:S01]  /*31a0*/  @P0 SHF.L.U32 R0, R8, 0x1f, RZ ;  /* 0x0000001f08000819 */ /* 0x002fe200000006ff */
[----:B------:R-:W-:Y:S01]  /*31b0*/  UMOV UR25, 0x80004020 ;  /* 0x8000402000197882 */ /* 0x000fe20000000000 */
[----:B------:R-:W-:Y:S01]  /*31c0*/  UMOV UR27, 0x80004020 ;  /* 0x80004020001b7882 */ /* 0x000fe20000000000 */
[----:B------:R-:W-:Y:S01]  /*31d0*/  UMOV UR31, 0x80004020 ;  /* 0x80004020001f7882 */ /* 0x000fe20000000000 */
[----:B------:R2:W4:Y:S01]  /*31e0*/  @P0 SYNCS.PHASECHK.TRANS64.TRYWAIT P2, [UR4], R0 ;  /* 0x00000000ff0005a7 */ /* 0x0005220008041104 */
[----:B------:R-:W-:Y:S01]  /*31f0*/  UIADD3 UR15, UPT, UPT, UR15, -0x1, URZ ;  /* 0xffffffff0f0f7890 */ /* 0x000fe2000fffe0ff */
[----:B------:R2:W-:Y:S01]  /*3200*/  UTCHMMA gdesc[UR26], gdesc[UR24], tmem[UR9], tmem[UR22], idesc[UR23], UP4 ;  /* 0x00ff16181a0075ea */ /* 0x0005e2000a000009 */
[----:B------:R-:W-:Y:S01]  /*3210*/  UPLOP3.LUT UP4, UPT, UPT, UPT, UPT, 0x80, 0x8 ;  /* 0x000000000008789c */ /* 0x000fe20003f8f070 */
[----:B------:R-:W-:Y:S01]  /*3220*/  UMOV UR29, 0x80004020 ;  /* 0x80004020001d7882 */ /* 0x000fe20000000000 */
[----:B------:R-:W-:Y:S01]  /*3230*/  UMOV UR14, UR17 ;  /* 0x00000011000e7c82 */ /* 0x000fe20008000000 */
[----:B------:R2:W-:Y:S01]  /*3240*/  UTCHMMA gdesc[UR28], gdesc[UR30], tmem[UR9], tmem[UR20], idesc[UR21], UPT ;  /* 0x00ff141e1c0075ea */ /* 0x0005e2000b800009 */
[----:B------:R2:W-:Y:S01]  /*3250*/  UTCBAR [UR7], URZ ;  /* 0x000000ff070073e9 */ /* 0x0005e200080000ff */
[----:B------:R-:W-:Y:S06]  /*3260*/  BRA.U UP0, `(.L_x_57) ;  /* 0xfffffffd00787547 */ /* 0x000fec000b83ffff */
.L_x_54:
[----:B------:R-:W-:Y:S01]  /*3270*/  UIADD3 UR18, UPT, UPT, UR18, 0x1, URZ ;  /* 0x0000000112127890 */ /* 0x000fe2000fffe0ff */
[C---:B------:R-:W-:Y:S01]  /*3280*/  ISETP.NE.AND P0, PT, R10.reuse, 0x2, PT ;  /* 0x000000020a00780c */ /* 0x040fe20003f05270 */
[----:B------:R-:W-:Y:S02]  /*3290*/  UIADD3 UR8, UPT, UPT, UR8, 0x90, URZ ;  /* 0x0000009008087890 */ /* 0x000fe4000fffe0ff */
[----:B------:R-:W-:Y:S01]  /*32a0*/  UISETP.NE.AND UP0, UPT, UR18, 0x4, UPT ;  /* 0x000000041200788c */ /* 0x000fe2000bf05270 */
[----:B-12---:R-:W-:Y:S02]  /*32b0*/  SEL R0, RZ, 0x1, P0 ;  /* 0x00000001ff007807 */ /* 0x006fe40000000000 */
[----:B------:R-:W-:Y:S01]  /*32c0*/  SEL R10, R10, RZ, P0 ;  /* 0x000000ff0a0a7207 */ /* 0x000fe20000000000 */
[----:B------:R-:W-:Y:S01]  /*32d0*/  USEL UR4, URZ, 0x1, UP0 ;  /* 0x00000001ff047887 */ /* 0x000fe20008000000 */
[----:B------:R-:W-:Y:S01]  /*32e0*/  LOP3.LUT R9, R9, R0, RZ, 0x3c, !PT ;  /* 0x0000000009097212 */ /* 0x000fe200078e3cff */
[----:B------:R-:W-:Y:S01]  /*32f0*/  USEL UR18, UR18, URZ, UP0 ;  /* 0x000000ff12127287 */ /* 0x000fe20008000000 */
[----:B------:R1:W-:Y:S03]  /*3300*/  UTCBAR [UR8], URZ ;  /* 0x000000ff080073e9 */ /* 0x0003e600080000ff */
[----:B------:R-:W-:Y:S01]  /*3310*/  LOP3.LUT R11, R11, UR4, RZ, 0x3c, !PT ;  /* 0x000000040b0b7c12 */ /* 0x000fe2000f8e3cff */
[----:B------:R-:W-:Y:S07]  /*3320*/  @P1 BRA `(.L_x_58) ;  /* 0xfffffff800b01947 */ /* 0x000fee000383ffff */
[----:B------:R-:W2:Y:S01]  /*3330*/  S2UR UR4, SR_CgaCtaId ;  /* 0x00000000000479c3 */ /* 0x000ea20000008800 */
[----:B------:R-:W-:Y:S01]  /*3340*/  ELECT P0, URZ, PT ;  /* 0x0000000000ff782f */ /* 0x000fe20003800000 */
[----:B------:R-:W-:Y:S01]  /*3350*/  IMAD.MOV.U32 R0, RZ, RZ, 0x1 ;  /* 0x00000001ff007424 */ /* 0x000fe200078e00ff */
[----:B------:R-:W-:Y:S01]  /*3360*/  UIADD3 UR6, UPT, UPT, UR6, 0xb0, URZ ;  /* 0x000000b006067890 */ /* 0x000fe2000fffe0ff */
[----:B------:R-:W-:Y:S01]  /*3370*/  SHF.L.U32 R2, R11, 0x1f, RZ ;  /* 0x0000001f0b027819 */ /* 0x000fe200000006ff */
[----:B------:R-:W-:-:S03]  /*3380*/  UMOV UR5, 0x40 ;  /* 0x0000004000057882 */ /* 0x000fc60000000000 */
[----:B------:R-:W-:Y:S01]  /*3390*/  UVIRTCOUNT.DEALLOC.SMPOOL 0x80 ;  /* 0x000000800000784c */ /* 0x000fe20000000000 */
[----:B--2---:R-:W-:Y:S02]  /*33a0*/  ULEA UR4, UR4, UR5, 0x18 ;  /* 0x0000000504047291 */ /* 0x004fe4000f8ec0ff */
[----:B------:R-:W-:-:S07]  /*33b0*/  ULEA UR5, UR18, UR6, 0x3 ;  /* 0x0000000612057291 */ /* 0x000fce000f8e18ff */
[----:B------:R2:W-:Y:S02]  /*33c0*/  @P0 STS.U8 [UR4+0x1c], R0 ;  /* 0x00001c00ff000988 */ /* 0x0005e40008000004 */
[----:B------:R-:W3:Y:S02]  /*33d0*/  SYNCS.PHASECHK.TRANS64.TRYWAIT P0, [UR5], R2 ;  /* 0x00000002ff0075a7 */ /* 0x000ee40008001105 */
[----:B--23--:R-:W-:Y:S05]  /*33e0*/  @!P0 BRA `(.L_x_59) ;  /* 0x0000003c001c8947 */ /* 0x00cfea0003800000 */
.L_x_132:
[----:B------:R-:W-:-:S04]  /*33f0*/  UIADD3 UR7, UPT, UPT, UR18, 0x1, URZ ;  /* 0x0000000112077890 */ /* 0x000fc8000fffe0ff */
[----:B------:R-:W-:-:S04]  /*3400*/  UISETP.NE.AND UP0, UPT, UR7, 0x4, UPT ;  /* 0x000000040700788c */ /* 0x000fc8000bf05270 */
[----:B-1----:R-:W-:Y:S02]  /*3410*/  USEL UR8, URZ, 0x1, UP0 ;  /* 0x00000001ff087887 */ /* 0x002fe40008000000 */
[----:B------:R-:W-:-:S04]  /*3420*/  USEL UR7, UR7, URZ, UP0 ;  /* 0x000000ff07077287 */ /* 0x000fc80008000000 */
[----:B------:R-:W-:Y:S01]  /*3430*/  ULEA UR5, UR7, UR6, 0x3 ;  /* 0x0000000607057291 */ /* 0x000fe2000f8e18ff */
[----:B--2---:R-:W-:-:S04]  /*3440*/  LOP3.LUT R2, R11, UR8, RZ, 0x3c, !PT ;  /* 0x000000080b027c12 */ /* 0x004fc8000f8e3cff */
[----:B------:R-:W-:-:S04]  /*3450*/  SHF.L.U32 R3, R2, 0x1f, RZ ;  /* 0x0000001f02037819 */ /* 0x000fc800000006ff */
[----:B------:R-:W1:Y:S02]  /*3460*/  SYNCS.PHASECHK.TRANS64.TRYWAIT P0, [UR5], R3 ;  /* 0x00000003ff0075a7 */ /* 0x000e640008001105 */
[----:B-1----:R-:W-:Y:S05]  /*3470*/  @!P0 BRA `(.L_x_60) ;  /* 0x0000003c00108947 */ /* 0x002fea0003800000 */
.L_x_134:
        /* <DEDUP_REMOVED lines=9> */
.L_x_136:
[----:B------:R-:W-:-:S04]  /*3510*/  UIADD3 UR7, UPT, UPT, UR7, 0x1, URZ ;  /* 0x0000000107077890 */ /* 0x000fc8000fffe0ff */
[----:B------:R-:W-:-:S04]  /*3520*/  UISETP.NE.AND UP0, UPT, UR7, 0x4, UPT ;  /* 0x000000040700788c */ /* 0x000fc8000bf05270 */
[----:B------:R-:W-:Y:S02]  /*3530*/  USEL UR5, URZ, 0x1, UP0 ;  /* 0x00000001ff057887 */ /* 0x000fe40008000000 */
[----:B------:R-:W-:-:S04]  /*3540*/  USEL UR7, UR7, URZ, UP0 ;  /* 0x000000ff07077287 */ /* 0x000fc80008000000 */
[----:B------:R-:W-:Y:S01]  /*3550*/  ULEA UR7, UR7, UR6, 0x3 ;  /* 0x0000000607077291 */ /* 0x000fe2000f8e18ff */
[----:B------:R-:W-:-:S04]  /*3560*/  LOP3.LUT R2, R2, UR5, RZ, 0x3c, !PT ;  /* 0x0000000502027c12 */ /* 0x000fc8000f8e3cff */
[----:B------:R-:W-:-:S04]  /*3570*/  SHF.L.U32 R2, R2, 0x1f, RZ ;  /* 0x0000001f02027819 */ /* 0x000fc800000006ff */
[----:B------:R-:W2:Y:S02]  /*3580*/  SYNCS.PHASECHK.TRANS64.TRYWAIT P0, [UR7], R2 ;  /* 0x00000002ff0075a7 */ /* 0x000ea40008001107 */
[----:B--2---:R-:W-:Y:S05]  /*3590*/  @!P0 BRA `(.L_x_62) ;  /* 0x0000003800f88947 */ /* 0x004fea0003800000 */
.L_x_138:
[----:B------:R-:W-:Y:S01]  /*35a0*/  NOP ;  /* 0x0000000000007918 */ /* 0x000fe20000000000 */
[----:B-1----:R-:W1:Y:S01]  /*35b0*/  LDS R0, [UR4+0x14] ;  /* 0x00001404ff007984 */ /* 0x002e620008000800 */
[----:B------:R-:W-:Y:S01]  /*35c0*/  ULOP3.LUT UR6, UR19, 0xffff, URZ, 0xc0, !UPT ;  /* 0x0000ffff13067892 */ /* 0x000fe2000f8ec0ff */
[----:B------:R-:W-:Y:S01]  /*35d0*/  UMOV UR8, 0xffff ;  /* 0x0000ffff00087882 */ /* 0x000fe20000000000 */
[----:B------:R-:W-:Y:S02]  /*35e0*/  UMOV UR5, 0x1 ;  /* 0x0000000100057882 */ /* 0x000fe40000000000 */
[----:B------:R-:W-:-:S04]  /*35f0*/  USHF.R.U32.HI UR6, URZ, 0x5, UR6 ;  /* 0x00000005ff067899 */ /* 0x000fc80008011606 */
[----:B------:R-:W-:Y:S02]  /*3600*/  USHF.L.U32 UR8, UR8, UR6, URZ ;  /* 0x0000000608087299 */ /* 0x000fe400080006ff */
[----:B------:R-:W-:-:S04]  /*3610*/  USHF.L.U32 UR5, UR5, UR6, URZ ;  /* 0x0000000605057299 */ /* 0x000fc800080006ff */
[----:B-1----:R-:W-:-:S04]  /*3620*/  LOP3.LUT R0, R0, UR8, RZ, 0xc0, !PT ;  /* 0x0000000800007c12 */ /* 0x002fc8000f8ec0ff */
[----:B------:R-:W-:-:S13]  /*3630*/  ISETP.NE.AND P0, PT, R0, UR8, PT ;  /* 0x0000000800007c0c */ /* 0x000fda000bf05270 */
[----:B------:R-:W-:Y:S05]  /*3640*/  @P0 BRA `(.L_x_63) ;  /* 0x0000000000580947 */ /* 0x000fea0003800000 */
[----:B------:R-:W1:Y:S02]  /*3650*/  LDS R0, [UR4+0x18] ;  /* 0x00001804ff007984 */ /* 0x000e640008000800 */
[----:B-1----:R-:W-:-:S04]  /*3660*/  LOP3.LUT R0, R0, UR5, RZ, 0xc0, !PT ;  /* 0x0000000500007c12 */ /* 0x002fc8000f8ec0ff */
[----:B------:R-:W-:-:S13]  /*3670*/  ISETP.NE.AND P0, PT, R0, UR5, PT ;  /* 0x0000000500007c0c */ /* 0x000fda000bf05270 */
[----:B------:R-:W-:Y:S05]  /*3680*/  @P0 BRA `(.L_x_64) ;  /* 0x00000000003c0947 */ /* 0x000fea0003800000 */
[----:B------:R-:W1:Y:S01]  /*3690*/  S2R R2, SR_LANEID ;  /* 0x0000000000027919 */ /* 0x000e620000000000 */
[----:B------:R-:W-:Y:S01]  /*36a0*/  ULOP3.LUT UR8, URZ, UR8, URZ, 0x33, !UPT ;  /* 0x00000008ff087292 */ /* 0x000fe2000f8e33ff */
[----:B------:R-:W-:Y:S02]  /*36b0*/  VOTEU.ANY UR7, UPT, PT ;  /* 0x0000000000077886 */ /* 0x000fe400038e0100 */
[----:B------:R-:W-:-:S03]  /*36c0*/  UFLO.U32 UR7, UR7 ;  /* 0x00000007000772bd */ /* 0x000fc600080e0000 */
[----:B------:R-:W-:-:S04]  /*36d0*/  IMAD.U32 R0, RZ, RZ, UR8 ;  /* 0x00000008ff007e24 */ /* 0x000fc8000f8e00ff */
[----:B------:R2:W3:Y:S02]  /*36e0*/  REDUX UR6, R0 ;  /* 0x00000000000673c4 */ /* 0x0004e40000000000 */
[----:B------:R1:W-:Y:S02]  /*36f0*/  UTCATOMSWS.AND URZ, UR8 ;  /* 0x0000000800ff79e3 */ /* 0x0003e40008000000 */
[----:B-1----:R-:W-:Y:S02]  /*3700*/  ISETP.EQ.U32.AND P0, PT, R2, UR7, PT ;  /* 0x0000000702007c0c */ /* 0x002fe4000bf02070 */
[----:B--2---:R-:W-:Y:S02]  /*3710*/  LOP3.LUT R0, RZ, UR5, RZ, 0x33, !PT ;  /* 0x00000005ff007c12 */ /* 0x004fe4000f8e33ff */
[----:B---3--:R-:W-:Y:S02]  /*3720*/  MOV R2, UR6 ;  /* 0x0000000600027c02 */ /* 0x008fe40008000f00 */
[----:B------:R-:W1:Y:S07]  /*3730*/  REDUX UR5, R0 ;  /* 0x00000000000573c4 */ /* 0x000e6e0000000000 */
[----:B------:R2:W-:Y:S01]  /*3740*/  @P0 ATOMS.AND RZ, [UR4+0x14], R2 ;  /* 0x00001402ffff098c */ /* 0x0005e2000a800004 */
[----:B-1----:R-:W-:-:S05]  /*3750*/  IMAD.U32 R0, RZ, RZ, UR5 ;  /* 0x00000005ff007e24 */ /* 0x002fca000f8e00ff */
[----:B------:R2:W-:Y:S01]  /*3760*/  @P0 ATOMS.AND RZ, [UR4+0x18], R0 ;  /* 0x00001800ffff098c */ /* 0x0005e2000a800004 */
[----:B------:R-:W-:Y:S05]  /*3770*/  BRA `(.L_x_65) ;  /* 0x0000000000147947 */ /* 0x000fea0003800000 */
.L_x_64:
[----:B------:R-:W-:Y:S02]  /*3780*/  MOV R2, 0x37a0 ;  /* 0x000037a000027802 */ /* 0x000fe40000000f00 */
[----:B----45:R-:W-:Y:S05]  /*3790*/  CALL.REL.NOINC `($__internal_0_$__cuda_sm10x_tcgen05_guardrail_trap_col_being_dealloced_not_returned_by_alloc) ;  /* 0x0000003c006c7944 */ /* 0x030fea0003c00000 */
[----:B------:R-:W-:Y:S05]  /*37a0*/  BRA `(.L_x_65) ;  /* 0x0000000000087947 */ /* 0x000fea0003800000 */
.L_x_63:
[----:B------:R-:W-:Y:S02]  /*37b0*/  MOV R2, 0x37d0 ;  /* 0x000037d000027802 */ /* 0x000fe40000000f00 */
[----:B----45:R-:W-:Y:S05]  /*37c0*/  CALL.REL.NOINC `($__internal_2_$__cuda_sm10x_tcgen05_guardrail_trap_unallocated_columns_being_dealloced) ;  /* 0x0000003c00787944 */ /* 0x030fea0003c00000 */
.L_x_65:
[----:B------:R-:W-:Y:S01]  /*37d0*/  NOP ;  /* 0x0000000000007918 */ /* 0x000fe20000000000 */
[----:B------:R-:W-:Y:S05]  /*37e0*/  EXIT ;  /* 0x000000000000794d */ /* 0x000fea0003800000 */
.L_x_47:
[----:B------:R-:W-:-:S09]  /*37f0*/  UISETP.NE.OR UP2, UPT, UR8, 0x3, !UP2 ;  /* 0x000000030800788c */ /* 0x000fd2000d745670 */
[----:B------:R-:W-:Y:S05]  /*3800*/  BRA.U UP2, `(.L_x_66) ;  /* 0x0000000d02ac7547 */ /* 0x000fea000b800000 */
[----:B------:R-:W1:Y:S01]  /*3810*/  LDC R0, c[0x0][0xb30] ;  /* 0x0002cc00ff007b82 */ /* 0x000e620000000800 */
[----:B------:R-:W2:Y:S01]  /*3820*/  LDCU.64 UR8, c[0x0][0x888] ;  /* 0x00011100ff0877ac */ /* 0x000ea20008000a00 */
[----:B------:R-:W-:Y:S01]  /*3830*/  IMAD.MOV.U32 R32, RZ, RZ, 0x1 ;  /* 0x00000001ff207424 */ /* 0x000fe200078e00ff */
[----:B------:R-:W-:Y:S01]  /*3840*/  CS2R R28, SRZ ;  /* 0x00000000001c7805 */ /* 0x000fe2000001ff00 */
[----:B------:R-:W-:Y:S01]  /*3850*/  IMAD.MOV.U32 R25, RZ, RZ, 0x1000 ;  /* 0x00001000ff197424 */ /* 0x000fe200078e00ff */
[----:B------:R-:W4:Y:S03]  /*3860*/  LDCU.64 UR4, c[0x0][0x890] ;  /* 0x00011200ff0477ac */ /* 0x000f260008000a00 */
[----:B------:R-:W3:Y:S01]  /*3870*/  LDC R24, c[0x0][0x370] ;  /* 0x0000dc00ff187b82 */ /* 0x000ee20000000800 */
[----:B------:R-:W-:Y:S01]  /*3880*/  UMOV UR7, 0x400 ;  /* 0x0000040000077882 */ /* 0x000fe20000000000 */
[----:B------:R-:W-:-:S02]  /*3890*/  UPLOP3.LUT UP1, UPT, UPT, UPT, UPT, 0x40, 0x4 ;  /* 0x000000000004789c */ /* 0x000fc40003f2e870 */
[----:B------:R-:W-:Y:S01]  /*38a0*/  ULEA UR7, UR37, UR7, 0x18 ;  /* 0x0000000725077291 */ /* 0x000fe2000f8ec0ff */
[----:B------:R-:W-:-:S03]  /*38b0*/  UMOV UR13, URZ ;  /* 0x000000ff000d7c82 */ /* 0x000fc60008000000 */
[----:B------:R-:W3:Y:S01]  /*38c0*/  LDC R3, c[0x0][0xb0c] ;  /* 0x0002c300ff037b82 */ /* 0x000ee20000000800 */
[----:B--2---:R-:W-:Y:S02]  /*38d0*/  UISETP.NE.U32.AND UP3, UPT, UR8, URZ, UPT ;  /* 0x000000ff0800728c */ /* 0x004fe4000bf65070 */
[----:B----4-:R-:W-:-:S05]  /*38e0*/  UISETP.NE.U32.AND UP4, UPT, UR4, URZ, UPT ;  /* 0x000000ff0400728c */ /* 0x010fca000bf85070 */
[----:B------:R-:W2:Y:S01]  /*38f0*/  LDC R22, c[0x0][0xb20] ;  /* 0x0002c800ff167b82 */ /* 0x000ea20000000800 */
[----:B-1----:R-:W-:Y:S01]  /*3900*/  ISETP.NE.AND P1, PT, R0, 0x1, PT ;  /* 0x000000010000780c */ /* 0x002fe20003f25270 */
[----:B------:R-:W-:Y:S02]  /*3910*/  UISETP.NE.AND.EX UP3, UPT, UR9, URZ, UPT, UP3 ;  /* 0x000000ff0900728c */ /* 0x000fe4000bf65330 */
[----:B------:R-:W-:-:S04]  /*3920*/  UISETP.NE.AND.EX UP4, UPT, UR5, URZ, UPT, UP4 ;  /* 0x000000ff0500728c */ /* 0x000fc8000bf85340 */
[----:B------:R-:W1:Y:S08]  /*3930*/  LDC.64 R30, c[0x0][0x348] ;  /* 0x0000d200ff1e7b82 */ /* 0x000e700000000a00 */
[----:B------:R-:W4:Y:S08]  /*3940*/  LDC.64 R14, c[0x0][0xb10] ;  /* 0x0002c400ff0e7b82 */ /* 0x000f300000000a00 */
[----:B------:R-:W1:Y:S08]  /*3950*/  LDC.64 R6, c[0x0][0xb18] ;  /* 0x0002c600ff067b82 */ /* 0x000e700000000a00 */
[----:B------:R-:W1:Y:S08]  /*3960*/  LDC.64 R4, c[0x0][0xb28] ;  /* 0x0002ca00ff047b82 */ /* 0x000e700000000a00 */
[----:B--23--:R-:W1:Y:S02]  /*3970*/  LDC R23, c[0x0][0x374] ;  /* 0x0000dd00ff177b82 */ /* 0x00ce640000000800 */
.L_x_75:
[C---:B------:R-:W-:Y:S02]  /*3980*/  LEA R0, R29.reuse, UR7, 0x3 ;  /* 0x000000071d007c11 */ /* 0x040fe4000f8e18ff */
[----:B------:R-:W-:Y:S02]  /*3990*/  SHF.L.U32 R2, R28, 0x1f, RZ ;  /* 0x0000001f1c027819 */ /* 0x000fe400000006ff */
[----:B------:R-:W-:Y:S02]  /*39a0*/  LEA R16, R29, UR7, 0x4 ;  /* 0x000000071d107c11 */ /* 0x000fe4000f8e20ff */
[----:B--2---:R-:W2:Y:S02]  /*39b0*/  SYNCS.PHASECHK.TRANS64.TRYWAIT P0, [R0+URZ+0x70], R2 ;  /* 0x00007002000075a7 */ /* 0x004ea400080011ff */
[----:B--2---:R-:W-:Y:S05]  /*39c0*/  @!P0 BRA `(.L_x_67) ;  /* 0x0000003800048947 */ /* 0x004fea0003800000 */
.L_x_139:
[----:B------:R-:W-:Y:S01]  /*39d0*/  ISETP.GE.AND P0, PT, R26, 0x1, PT ;  /* 0x000000011a00780c */ /* 0x000fe20003f06270 */
[----:B------:R-:W3:Y:S01]  /*39e0*/  LDS.128 R16, [R16+0x100] ;  /* 0x0001000010107984 */ /* 0x000ee20000000c00 */
[----:B--2---:R-:W-:Y:S01]  /*39f0*/  VIADD R0, R0, 0x80 ;  /* 0x0000008000007836 */ /* 0x004fe20000000000 */
[----:B------:R-:W-:Y:S01]  /*3a00*/  @!PT LDS RZ, [RZ] ;  /* 0x00000000fffff984 */ /* 0x000fe20000000800 */
[----:B------:R-:W-:Y:S01]  /*3a10*/  @!PT LDS RZ, [RZ] ;  /* 0x00000000fffff984 */ /* 0x000fe20000000800 */
[----:B------:R-:W-:Y:S01]  /*3a20*/  @!PT LDS RZ, [RZ] ;  /* 0x00000000fffff984 */ /* 0x000fe20000000800 */
[----:B------:R-:W-:Y:S01]  /*3a30*/  @!PT LDS RZ, [RZ] ;  /* 0x00000000fffff984 */ /* 0x000fe20000000800 */
[----:B------:R2:W-:Y:S06]  /*3a40*/  MEMBAR.ALL.CTA ;  /* 0x0000000000007992 */ /* 0x0005ec0000008000 */
[----:B--2---:R-:W2:Y:S01]  /*3a50*/  FENCE.VIEW.ASYNC.S ;  /* 0x00000000000073c6 */ /* 0x004ea20000000000 */
[----:B------:R-:W-:Y:S04]  /*3a60*/  PRMT R0, RZ, 0x654, R0 ;  /* 0x00000654ff007816 */ /* 0x000fe80000000000 */
[----:B--2---:R2:W-:Y:S01]  /*3a70*/  SYNCS.ARRIVE.TRANS64.RED.A1T0 RZ, [R0+URZ], RZ ;  /* 0x000000ff00ff79a7 */ /* 0x0045e200081004ff */
[----:B---3--:R-:W-:Y:S11]  /*3a80*/  LOP3.LUT P3, RZ, R18, 0x1, RZ, 0xc0, !PT ;  /* 0x0000000112ff7812 */ /* 0x008ff6000786c0ff */
[----:B------:R-:W-:Y:S02]  /*3a90*/  @!UPT UIADD3 URZ, UPT, UPT, URZ, URZ, URZ ;  /* 0x000000fffffff290 */ /* 0x000fe4000fffe0ff */
[----:B------:R-:W-:Y:S02]  /*3aa0*/  @P3 MOV R11, R16 ;  /* 0x00000010000b3202 */ /* 0x000fe40000000f00 */
[----:B------:R-:W-:Y:S01]  /*3ab0*/  @P3 LOP3.LUT R10, R17, 0xffff, RZ, 0xc0, !PT ;  /* 0x0000ffff110a3812 */ /* 0x000fe200078ec0ff */
[----:B--2---:R-:W-:Y:S06]  /*3ac0*/  @!P0 BRA `(.L_x_68) ;  /* 0x0000000000a48947 */ /* 0x004fec0003800000 */
[-C--:B-1----:R-:W-:Y:S01]  /*3ad0*/  IMAD.HI.U32 R0, R23, R7.reuse, RZ ;  /* 0x0000000717007227 */ /* 0x082fe200078e00ff */
[----:B------:R-:W-:Y:S02]  /*3ae0*/  ISETP.NE.AND P0, PT, R6, 0x1, PT ;  /* 0x000000010600780c */ /* 0x000fe40003f05270 */
[----:B------:R-:W-:Y:S01]  /*3af0*/  ISETP.NE.AND P2, PT, R26, 0x1, PT ;  /* 0x000000011a00780c */ /* 0x000fe20003f45270 */
[----:B----4-:R-:W-:Y:S01]  /*3b00*/  IMAD.HI.U32 R9, R24, R14, RZ ;  /* 0x0000000e18097227 */ /* 0x010fe200078e00ff */
[----:B------:R-:W-:Y:S02]  /*3b10*/  SHF.R.U32.HI R0, RZ, R22, R0 ;  /* 0x00000016ff007219 */ /* 0x000fe40000011600 */
[----:B------:R-:W-:Y:S01]  /*3b20*/  ISETP.NE.AND P4, PT, R3, 0x1, PT ;  /* 0x000000010300780c */ /* 0x000fe20003f85270 */
[----:B------:R-:W-:Y:S01]  /*3b30*/  IMAD.HI.U32 R13, R10, R7, RZ ;  /* 0x000000070a0d7227 */ /* 0x000fe200078e00ff */
[----:B------:R-:W-:Y:S02]  /*3b40*/  SHF.R.U32.HI R9, RZ, R15, R9 ;  /* 0x0000000fff097219 */ /* 0x000fe40000011609 */
[----:B------:R-:W-:Y:S01]  /*3b50*/  SEL R0, R23, R0, !P0 ;  /* 0x0000000017007207 */ /* 0x000fe20004000000 */
[----:B------:R-:W-:Y:S01]  /*3b60*/  IMAD.HI.U32 R12, R11, R14, RZ ;  /* 0x0000000e0b0c7227 */ /* 0x000fe200078e00ff */
[----:B------:R-:W-:Y:S03]  /*3b70*/  SEL R9, R24, R9, !P4 ;  /* 0x0000000918097207 */ /* 0x000fe60006000000 */
[-C--:B------:R-:W-:Y:S01]  /*3b80*/  IMAD.HI.U32 R8, R0, R4.reuse, RZ ;  /* 0x0000000400087227 */ /* 0x080fe200078e00ff */
[----:B------:R-:W-:Y:S03]  /*3b90*/  SHF.R.U32.HI R12, RZ, R15, R12 ;  /* 0x0000000fff0c7219 */ /* 0x000fe6000001160c */
[----:B------:R-:W-:Y:S01]  /*3ba0*/  IMAD.HI.U32 R2, R9, R4, RZ ;  /* 0x0000000409027227 */ /* 0x000fe200078e00ff */
[-C--:B------:R-:W-:Y:S02]  /*3bb0*/  @P2 SHF.R.U32.HI R0, RZ, R5.reuse, R8 ;  /* 0x00000005ff002219 */ /* 0x080fe40000011608 */
[----:B------:R-:W-:Y:S02]  /*3bc0*/  SHF.R.U32.HI R8, RZ, R22, R13 ;  /* 0x00000016ff087219 */ /* 0x000fe4000001160d */
[----:B------:R-:W-:Y:S01]  /*3bd0*/  @P2 SHF.R.U32.HI R9, RZ, R5, R2 ;  /* 0x00000005ff092219 */ /* 0x000fe20000011602 */
[----:B------:R-:W-:Y:S01]  /*3be0*/  IMAD R0, R26, R0, RZ ;  /* 0x000000001a007224 */ /* 0x000fe200078e02ff */
[----:B------:R-:W-:Y:S02]  /*3bf0*/  SEL R8, R10, R8, !P0 ;  /* 0x000000080a087207 */ /* 0x000fe40004000000 */
[----:B------:R-:W-:Y:S01]  /*3c00*/  SEL R2, R11, R12, !P4 ;  /* 0x0000000c0b027207 */ /* 0x000fe20006000000 */
[----:B------:R-:W-:Y:S01]  /*3c10*/  IMAD R12, R26, R9, RZ ;  /* 0x000000091a0c7224 */ /* 0x000fe200078e02ff */
[C---:B------:R-:W-:Y:S01]  /*3c20*/  ISETP.GE.AND P0, PT, R8.reuse, R0, PT ;  /* 0x000000000800720c */ /* 0x040fe20003f06270 */
[----:B------:R-:W-:Y:S03]  /*3c30*/  IMAD.HI.U32 R0, R8, R4, RZ ;  /* 0x0000000408007227 */ /* 0x000fe600078e00ff */
[----:B------:R-:W-:Y:S02]  /*3c40*/  ISETP.GE.OR P0, PT, R2, R12, P0 ;  /* 0x0000000c0200720c */ /* 0x000fe40000706670 */
[-C--:B------:R-:W-:Y:S04]  /*3c50*/  SHF.R.U32.HI R0, RZ, R5.reuse, R0 ;  /* 0x00000005ff007219 */ /* 0x080fe80000011600 */
[----:B------:R-:W-:Y:S05]  /*3c60*/  SEL R13, R8, R0, !P2 ;  /* 0x00000000080d7207 */ /* 0x000fea0005000000 */
[----:B------:R-:W-:Y:S02]  /*3c70*/  IMAD.MOV R12, RZ, RZ, -R13 ;  /* 0x000000ffff0c7224 */ /* 0x000fe400078e0a0d */
[----:B------:R-:W-:Y:S04]  /*3c80*/  @!P0 IMAD.HI.U32 R0, R2, R4, RZ ;  /* 0x0000000402008227 */ /* 0x000fe800078e00ff */
[----:B------:R-:W-:Y:S01]  /*3c90*/  IMAD R12, R26, R12, R8 ;  /* 0x0000000c1a0c7224 */ /* 0x000fe200078e0208 */
[----:B------:R-:W-:Y:S04]  /*3ca0*/  @!P0 SHF.R.U32.HI R0, RZ, R5, R0 ;  /* 0x00000005ff008219 */ /* 0x000fe80000011600 */
[----:B------:R-:W-:Y:S04]  /*3cb0*/  @!P0 SEL R0, R2, R0, !P2 ;  /* 0x0000000002008207 */ /* 0x000fe80005000000 */
[----:B------:R-:W-:Y:S01]  /*3cc0*/  @!P0 IADD3 R13, PT, PT, R13, -R0, RZ ;  /* 0x800000000d0d8210 */ /* 0x000fe20007ffe0ff */
[----:B------:R-:W-:Y:S01]  /*3cd0*/  @!P0 IMAD R0, R9, R12, R0 ;  /* 0x0000000c09008224 */ /* 0x000fe200078e0200 */
[----:B------:R-:W-:Y:S01]  /*3ce0*/  IADD3 R9, PT, PT, -R8, RZ, RZ ;  /* 0x000000ff08097210 */ /* 0x000fe20007ffe1ff */
[--C-:B------:R-:W-:Y:S02]  /*3cf0*/  IMAD.MOV R12, RZ, RZ, -R2.reuse ;  /* 0x000000ffff0c7224 */ /* 0x100fe400078e0a02 */
[----:B------:R-:W-:Y:S02]  /*3d00*/  @!P0 IMAD R8, R13, R26, R2 ;  /* 0x0000001a0d088224 */ /* 0x000fe400078e0202 */
[----:B------:R-:W-:Y:S02]  /*3d10*/  @!P0 IMAD.MOV.U32 R2, RZ, RZ, R0 ;  /* 0x000000ffff028224 */ /* 0x000fe400078e0000 */
[----:B------:R-:W-:Y:S02]  /*3d20*/  IMAD R11, R3, R12, R11 ;  /* 0x0000000c030b7224 */ /* 0x000fe400078e020b */
[----:B------:R-:W-:Y:S02]  /*3d30*/  IMAD R10, R6, R9, R10 ;  /* 0x00000009060a7224 */ /* 0x000fe400078e020a */
[----:B------:R-:W-:Y:S02]  /*3d40*/  IMAD R11, R2, R3, R11 ;  /* 0x00000003020b7224 */ /* 0x000fe400078e020b */
[----:B------:R-:W-:Y:S02]  /*3d50*/  IMAD R10, R8, R6, R10 ;  /* 0x00000006080a7224 */ /* 0x000fe400078e020a */
.L_x_68:
[----:B------:R-:W-:Y:S05]  /*3d60*/  BRA.U UP1, `(.L_x_69) ;  /* 0x0000000101107547 */ /* 0x000fea000b800000 */
[----:B------:R-:W-:Y:S04]  /*3d70*/  MOV R2, UR6 ;  /* 0x0000000600027c02 */ /* 0x000fe80008000f00 */
[----:B------:R-:W-:Y:S04]  /*3d80*/  SHF.L.U32 R2, R2, 0x1f, RZ ;  /* 0x0000001f02027819 */ /* 0x000fe800000006ff */
[----:B------:R-:W2:Y:S02]  /*3d90*/  SYNCS.PHASECHK.TRANS64.TRYWAIT P0, [UR7+0x68], R2 ;  /* 0x00006802ff0075a7 */ /* 0x000ea40008001107 */
[----:B--2---:R-:W-:Y:S05]  /*3da0*/  @!P0 BRA `(.L_x_70) ;  /* 0x0000003400208947 */ /* 0x004fea0003800000 */
.L_x_69:
[----:B------:R-:W-:Y:S02]  /*3db0*/  R2UR UR11, R21 ;  /* 0x00000000150b72ca */ /* 0x000fe400000e0000 */
[----:B------:R-:W-:Y:S02]  /*3dc0*/  R2UR UR10, R20 ;  /* 0x00000000140a72ca */ /* 0x000fe400000e0000 */
[----:B------:R-:W-:Y:S04]  /*3dd0*/  ISETP.NE.U32.AND P2, PT, RZ, UR4, PT ;  /* 0x00000004ff007c0c */ /* 0x000fe8000bf45070 */
[----:B------:R-:W-:Y:S05]  /*3de0*/  ISETP.NE.AND.EX P2, PT, RZ, UR5, PT, P2 ;  /* 0x00000005ff007c0c */ /* 0x000fea000bf45320 */
[----:B------:R-:W-:Y:S02]  /*3df0*/  USHF.L.U32 UR11, UR11, 0x6, URZ ;  /* 0x000000060b0b7899 */ /* 0x000fe400080006ff */
[----:B------:R-:W-:Y:S01]  /*3e00*/  USHF.L.U32 UR10, UR10, 0x6, URZ ;  /* 0x000000060a0a7899 */ /* 0x000fe200080006ff */
[----:B------:R-:W-:Y:S11]  /*3e10*/  BRA.U !UP4, `(.L_x_71) ;  /* 0x000000010c347547 */ /* 0x000ff6000b800000 */
[----:B------:R-:W-:Y:S01]  /*3e20*/  UPLOP3.LUT UP0, UPT, UPT, UPT, UP3, 0x80, 0x8 ;  /* 0x000000000008789c */ /* 0x000fe20003f0f030 */
[----:B--2---:R-:W-:Y:S02]  /*3e30*/  HFMA2 R0, -RZ, RZ, 0, 5.9604644775390625e-08 ;  /* 0x00000001ff007431 */ /* 0x004fe400000001ff */
[----:B------:R-:W-:Y:S03]  /*3e40*/  IMAD.MOV.U32 R60, RZ, RZ, 0x1 ;  /* 0x00000001ff3c7424 */ /* 0x000fe600078e00ff */
[----:B------:R-:W-:Y:S05]  /*3e50*/  PLOP3.LUT P0, PT, PT, PT, UP0, 0x80, 0x8 ;  /* 0x000000000008781c */ /* 0x000fea0003f0f008 */
[----:B------:R-:W2:Y:S01]  /*3e60*/  @UP0 LDCU.64 UR14, c[0x0][0x888] ;  /* 0x00011100ff0e07ac */ /* 0x000ea20008000a00 */
[----:B------:R-:W-:Y:S07]  /*3e70*/  @UP0 UIMAD UR8, UR36, UR4, URZ ;  /* 0x00000004240802a4 */ /* 0x000fee000f8e02ff */
[----:B------:R-:W-:Y:S01]  /*3e80*/  @!P0 PRMT R60, R0, 0x7610, R60 ;  /* 0x00007610003c8816 */ /* 0x000fe2000000003c */
[----:B--2---:R-:W-:Y:S03]  /*3e90*/  @UP0 UIMAD.WIDE UR14, UR8, 0x4, UR14 ;  /* 0x00000004080e08a5 */ /* 0x004fe6000f8e020e */
[----:B------:R-:W2:Y:S03]  /*3ea0*/  @!UP0 LDCU UR8, c[0x0][0x880] ;  /* 0x00011000ff0887ac */ /* 0x000ea60008000800 */
[----:B------:R-:W-:Y:S01]  /*3eb0*/  IMAD.U32 R8, RZ, RZ, UR14 ;  /* 0x0000000eff087e24 */ /* 0x000fe2000f8e00ff */
[----:B------:R-:W-:Y:S05]  /*3ec0*/  MOV R9, UR15 ;  /* 0x0000000f00097c02 */ /* 0x000fea0008000f00 */
[----:B-----5:R3:W5:Y:S02]  /*3ed0*/  @P0 LDG.E R35, desc[UR46][R8.64] ;  /* 0x0000002e08230981 */ /* 0x020764000c1e1900 */
[----:B--23--:R-:W-:Y:S07]  /*3ee0*/  @!P0 IMAD.U32 R35, RZ, RZ, UR8 ;  /* 0x00000008ff238e24 */ /* 0x00cfee000f8e00ff */
.L_x_71:
[----:B-----5:R-:W-:Y:S01]  /*3ef0*/  @!P2 FSETP.EQ.AND P0, PT, R35, RZ, PT ;  /* 0x000000ff2300a20b */ /* 0x020fe20003f02000 */
[----:B------:R-:W-:Y:S01]  /*3f00*/  @!UPT UIADD3 URZ, UPT, UPT, URZ, URZ, URZ ;  /* 0x000000fffffff290 */ /* 0x000fe2000fffe0ff */
[----:B------:R-:W-:Y:S11]  /*3f10*/  @!P2 BRA `(.L_x_72) ;  /* 0x000000000014a947 */ /* 0x000ff60003800000 */
[----:B------:R-:W-:Y:S02]  /*3f20*/  LOP3.LUT P2, RZ, R60, 0xff, RZ, 0xc0, !PT ;  /* 0x000000ff3cff7812 */ /* 0x000fe4000784c0ff */
[----:B------:R-:W-:Y:S04]  /*3f30*/  PLOP3.LUT P0, PT, PT, PT, UP0, 0x80, 0x8 ;  /* 0x000000000008781c */ /* 0x000fe80003f0f008 */
[----:B------:R-:W-:Y:S07]  /*3f40*/  PLOP3.LUT P0, PT, P0, PT, PT, 0x8, 0x80 ;  /* 0x000000000080781c */ /* 0x000fee000070e170 */
[----:B------:R-:W-:Y:S11]  /*3f50*/  @P2 FSETP.EQ.AND P0, PT, R35, RZ, PT ;  /* 0x000000ff2300220b */ /* 0x000ff60003f02000 */
[----:B------:R-:W-:Y:S02]  /*3f60*/  @!UPT UIADD3 URZ, UPT, UPT, URZ, URZ, URZ ;  /* 0x000000fffffff290 */ /* 0x000fe4000fffe0ff */
.L_x_72:
[----:B------:R-:W-:Y:S01]  /*3f70*/  ULEA UR15, UR13, UR7, 0x3 ;  /* 0x000000070d0f7291 */ /* 0x000fe2000f8e18ff */
[----:B------:R-:W-:Y:S02]  /*3f80*/  SHF.L.U32 R9, R32, 0x1f, RZ ;  /* 0x0000001f20097819 */ /* 0x000fe400000006ff */
[----:B------:R-:W-:Y:S04]  /*3f90*/  ELECT P4, URZ, PT ;  /* 0x0000000000ff782f */ /* 0x000fe80003880000 */
[----:B------:R-:W-:Y:S02]  /*3fa0*/  PLOP3.LUT P4, PT, P0, P4, PT, 0xf2, 0x2f ;  /* 0x00000000002f781c */ /* 0x000fe40000789e72 */
[----:B------:R-:W3:Y:S11]  /*3fb0*/  SYNCS.PHASECHK.TRANS64.TRYWAIT P2, [UR15+0x48], R9 ;  /* 0x00004809ff0075a7 */ /* 0x000ef6000804110f */
[----:B-1----:R-:W-:Y:S05]  /*3fc0*/  @!P4 IADD3 R8, P0, PT, R30, 0x580, RZ ;  /* 0x000005801e08c810 */ /* 0x002fea0007f1e0ff */
[----:B--2---:R-:W-:Y:S01]  /*3fd0*/  @!P4 IMAD.X R2, RZ, RZ, R31, P0 ;  /* 0x000000ffff02c224 */ /* 0x004fe200000e061f */
[----:B---3--:R-:W-:Y:S07]  /*3fe0*/  @!P2 BRA `(.L_x_73) ;  /* 0x0000003000a8a947 */ /* 0x008fee0003800000 */
.L_x_142:
[----:B------:R-:W2:Y:S01]  /*3ff0*/  LDC.64 R12, c[0x0][0xb18] ;  /* 0x0002c600ff0c7b82 */ /* 0x000ea20000000a00 */
[----:B------:R-:W-:Y:S01]  /*4000*/  @!P4 R2UR UR8, R2 ;  /* 0x000000000208c2ca */ /* 0x000fe200000e0000 */
[----:B------:R-:W-:Y:S01]  /*4010*/  VOTEU.ALL UP2, P4 ;  /* 0x0000000000ff7886 */ /* 0x000fe20002040000 */
[----:B------:R-:W-:Y:S01]  /*4020*/  @!P4 R2UR UR9, R8 ;  /* 0x000000000809c2ca */ /* 0x000fe200000e0000 */
[----:B------:R-:W-:Y:S01]  /*4030*/  VOTEU.ALL UP1, P4 ;  /* 0x0000000000ff7886 */ /* 0x000fe20002020000 */
[----:B-1----:R-:W-:Y:S03]  /*4040*/  @!P4 IMAD.MOV.U32 R0, RZ, RZ, 0x1000 ;  /* 0x00001000ff00c424 */ /* 0x002fe600078e00ff */
[----:B------:R-:W1:Y:S01]  /*4050*/  @!P1 LDC R2, c[0x0][0xb0c] ;  /* 0x0002c300ff029b82 */ /* 0x000e620000000800 */
[----:B------:R-:W-:Y:S01]  /*4060*/  UMOV UR20, 0x0 ;  /* 0x0000000000147882 */ /* 0x000fe20000000000 */
[----:B------:R-:W-:Y:S01]  /*4070*/  UMOV UR21, 0x10000000 ;  /* 0x1000000000157882 */ /* 0x000fe20000000000 */
[----:B------:R-:W-:Y:S01]  /*4080*/  UMOV UR12, UR36 ;  /* 0x00000024000c7c82 */ /* 0x000fe20008000000 */
[----:B------:R-:W-:Y:S01]  /*4090*/  UIADD3 UR14, UPT, UPT, UR13, 0x1, URZ ;  /* 0x000000010d0e7890 */ /* 0x000fe2000fffe0ff */
[----:B------:R-:W-:Y:S01]  /*40a0*/  @P3 SHF.R.U32.HI R27, RZ, 0x10, R17 ;  /* 0x00000010ff1b3819 */ /* 0x000fe20000011611 */
[----:B------:R-:W-:Y:S02]  /*40b0*/  VIADD R29, R29, 0x1 ;  /* 0x000000011d1d7836 */ /* 0x000fe40000000000 */
[----:B------:R-:W-:Y:S01]  /*40c0*/  IMAD.U32 R9, RZ, RZ, UR8 ;  /* 0x00000008ff097e24 */ /* 0x000fe2000f8e00ff */
[----:B------:R-:W-:Y:S01]  /*40d0*/  @!UP2 ULEA UR8, UR13, UR7, 0xc ;  /* 0x000000070d08a291 */ /* 0x000fe2000f8e60ff */
[----:B------:R-:W-:Y:S01]  /*40e0*/  IMAD.U32 R8, RZ, RZ, UR9 ;  /* 0x00000009ff087e24 */ /* 0x000fe2000f8e00ff */
[----:B------:R-:W-:Y:S02]  /*40f0*/  UIADD3 UR9, UPT, UPT, UR15, 0x30, URZ ;  /* 0x000000300f097890 */ /* 0x000fe4000fffe0ff */
[----:B------:R-:W-:Y:S01]  /*4100*/  @!P4 R2UR UR19, R9 ;  /* 0x000000000913c2ca */ /* 0x000fe200000e0000 */
[----:B------:R-:W-:Y:S01]  /*4110*/  @!UP2 UIADD3 UR8, UPT, UPT, UR8, 0x200, URZ ;  /* 0x000002000808a890 */ /* 0x000fe2000fffe0ff */
[----:B------:R-:W-:Y:S01]  /*4120*/  @!P4 R2UR UR18, R8 ;  /* 0x000000000812c2ca */ /* 0x000fe200000e0000 */
[----:B------:R-:W-:Y:S01]  /*4130*/  UISETP.NE.AND UP5, UPT, UR14, 0x3, UPT ;  /* 0x000000030e00788c */ /* 0x000fe2000bfa5270 */
[----:B------:R-:W3:Y:S01]  /*4140*/  LDC.64 R8, c[0x0][0xb10] ;  /* 0x0002c400ff087b82 */ /* 0x000ee20000000a00 */
[----:B------:R-:W-:Y:S02]  /*4150*/  UPRMT UR16, UR37, 0x654, UR9 ;  /* 0x0000065425107896 */ /* 0x000fe40008000009 */
[----:B------:R-:W-:Y:S02]  /*4160*/  USEL UR17, URZ, 0x1, UP5 ;  /* 0x00000001ff117887 */ /* 0x000fe4000a800000 */
[----:B------:R-:W-:Y:S04]  /*4170*/  USEL UR14, UR14, URZ, UP5 ;  /* 0x000000ff0e0e7287 */ /* 0x000fe8000a800000 */
[----:B------:R-:W-:Y:S01]  /*4180*/  ULEA UR13, UR14, UR7, 0x3 ;  /* 0x000000070e0d7291 */ /* 0x000fe2000f8e18ff */
[----:B------:R-:W-:Y:S01]  /*4190*/  LOP3.LUT R32, R32, UR17, RZ, 0x3c, !PT ;  /* 0x0000001120207c12 */ /* 0x000fe2000f8e3cff */
[----:B------:R1:W-:Y:S01]  /*41a0*/  @!UP1 UTMALDG.3D [UR8], [UR18], desc[UR20] ;  /* 0x00001408120095b4 */ /* 0x0003e20008011000 */
[----:B------:R5:W-:Y:S02]  /*41b0*/  @!P4 SYNCS.ARRIVE.TRANS64.RED.A0TR RZ, [UR15+0x30], R0 ;  /* 0x00003000ffffc9a7 */ /* 0x000be4000830040f */
[----:B------:R-:W-:Y:S01]  /*41c0*/  SHF.L.U32 R20, R32, 0x1f, RZ ;  /* 0x0000001f20147819 */ /* 0x000fe200000006ff */
[C---:B---3--:R-:W-:Y:S01]  /*41d0*/  @!P1 IMAD.HI.U32 R8, R11.reuse, R8, RZ ;  /* 0x000000080b089227 */ /* 0x048fe200078e00ff */
[----:B--2---:R-:W-:Y:S02]  /*41e0*/  @!P1 ISETP.NE.AND P0, PT, R12, 0x1, PT ;  /* 0x000000010c00980c */ /* 0x004fe40003f05270 */
[----:B-1----:R-:W-:Y:S01]  /*41f0*/  @!P1 ISETP.NE.AND P2, PT, R2, 0x1, PT ;  /* 0x000000010200980c */ /* 0x002fe20003f45270 */
[----:B------:R-:W-:Y:S01]  /*4200*/  SYNCS.ARRIVE.TRANS64.RED.A1T0 RZ, [UR16], RZ ;  /* 0x000000ffffff79a7 */ /* 0x000fe20008100410 */
[C---:B------:R-:W-:Y:S01]  /*4210*/  @!P1 IMAD.HI.U32 R13, R10.reuse, R13, RZ ;  /* 0x0000000d0a0d9227 */ /* 0x040fe200078e00ff */
[----:B------:R-:W-:Y:S04]  /*4220*/  @!P1 SHF.R.U32.HI R8, RZ, R9, R8 ;  /* 0x00000009ff089219 */ /* 0x000fe80000011608 */
[----:B------:R-:W-:Y:S01]  /*4230*/  @!P1 SEL R8, R11, R8, !P2 ;  /* 0x000000080b089207 */ /* 0x000fe20005000000 */
[----:B------:R-:W1:Y:S01]  /*4240*/  SYNCS.PHASECHK.TRANS64.TRYWAIT P5, [UR13+0x48], R20 ;  /* 0x00004814ff0075a7 */ /* 0x000e6200080a110d */
[----:B-----5:R-:W2:Y:S02]  /*4250*/  @!P1 LDC R0, c[0x0][0xb20] ;  /* 0x0002c800ff009b82 */ /* 0x020ea40000000800 */
[----:B--2---:R-:W-:Y:S04]  /*4260*/  @!P1 SHF.R.U32.HI R0, RZ, R0, R13 ;  /* 0x00000000ff009219 */ /* 0x004fe8000001160d */
[----:B------:R-:W-:Y:S05]  /*4270*/  @!P1 SEL R9, R10, R0, !P0 ;  /* 0x000000000a099207 */ /* 0x000fea0004000000 */
[----:B------:R-:W-:Y:S02]  /*4280*/  @!P1 IMAD.IADD R0, R9, 0x1, -R8 ;  /* 0x0000000109009824 */ /* 0x000fe400078e0a08 */
[----:B------:R-:W-:Y:S02]  /*4290*/  @!P1 IMAD.IADD R8, R8, 0x1, -R9 ;  /* 0x0000000108089824 */ /* 0x000fe400078e0a09 */
[----:B------:R-:W-:Y:S02]  /*42a0*/  @!P1 IMAD R11, R0, R2, R11 ;  /* 0x00000002000b9224 */ /* 0x000fe400078e020b */
[----:B------:R-:W-:Y:S01]  /*42b0*/  @!P1 IMAD R10, R8, R12, R10 ;  /* 0x0000000c080a9224 */ /* 0x000fe200078e020a */
[----:B-1----:R-:W-:Y:S06]  /*42c0*/  @!P5 BRA `(.L_x_74) ;  /* 0x000000300008d947 */ /* 0x002fec0003800000 */
.L_x_144:
[----:B------:R-:W-:Y:S01]  /*42d0*/  @!P4 IADD3 R2, P0, PT, R30, 0x580, RZ ;  /* 0x000005801e02c810 */ /* 0x000fe20007f1e0ff */
[----:B------:R-:W-:Y:S01]  /*42e0*/  UMOV UR18, 0x0 ;  /* 0x0000000000127882 */ /* 0x000fe20000000000 */
[----:B------:R-:W-:Y:S01]  /*42f0*/  UMOV UR19, 0x10000000 ;  /* 0x1000000000137882 */ /* 0x000fe20000000000 */
[----:B------:R-:W-:Y:S01]  /*4300*/  VOTEU.ALL UP1, P4 ;  /* 0x0000000000ff7886 */ /* 0x000fe20002020000 */
[----:B------:R-:W-:Y:S01]  /*4310*/  @!P4 R2UR UR9, R2 ;  /* 0x000000000209c2ca */ /* 0x000fe200000e0000 */
[----:B-1----:R-:W-:Y:S01]  /*4320*/  @!P4 IMAD.X R0, RZ, RZ, R31, P0 ;  /* 0x000000ffff00c224 */ /* 0x002fe200000e061f */
[----:B------:R-:W-:Y:S01]  /*4330*/  UMOV UR12, UR36 ;  /* 0x00000024000c7c82 */ /* 0x000fe20008000000 */
[----:B------:R-:W-:Y:S01]  /*4340*/  @P3 R2UR UR36, R27 ;  /* 0x000000001b2432ca */ /* 0x000fe200000e0000 */
[----:B------:R-:W-:Y:S01]  /*4350*/  @!UP1 ULEA UR15, UR14, UR7, 0xc ;  /* 0x000000070e0f9291 */ /* 0x000fe2000f8e60ff */
[----:B------:R-:W-:Y:S01]  /*4360*/  ISETP.NE.AND P0, PT, R29, 0x2, PT ;  /* 0x000000021d00780c */ /* 0x000fe20003f05270 */
[----:B------:R-:W-:Y:S01]  /*4370*/  @!UP1 UIADD3 UR10, UPT, UPT, UR10, 0x20, URZ ;  /* 0x000000200a0a9890 */ /* 0x000fe2000fffe0ff */
[----:B------:R-:W-:Y:S01]  /*4380*/  @!P4 R2UR UR8, R0 ;  /* 0x000000000008c2ca */ /* 0x000fe200000e0000 */
[----:B------:R-:W-:Y:S01]  /*4390*/  IMAD.IADD R20, R10, 0x1, R58 ;  /* 0x000000010a147824 */ /* 0x000fe200078e023a */
[----:B------:R-:W-:Y:S01]  /*43a0*/  SEL R0, RZ, 0x1, P0 ;  /* 0x00000001ff007807 */ /* 0x000fe20000000000 */
[----:B------:R-:W-:Y:S01]  /*43b0*/  IMAD.IADD R21, R11, 0x1, R59 ;  /* 0x000000010b157824 */ /* 0x000fe200078e023b */
[----:B------:R-:W-:Y:S02]  /*43c0*/  SEL R29, R29, RZ, P0 ;  /* 0x000000ff1d1d7207 */ /* 0x000fe40000000000 */
[----:B------:R-:W-:Y:S01]  /*43d0*/  IMAD.U32 R8, RZ, RZ, UR9 ;  /* 0x00000009ff087e24 */ /* 0x000fe2000f8e00ff */
[----:B------:R-:W-:Y:S01]  /*43e0*/  UIADD3 UR9, UPT, UPT, UR13, 0x30, URZ ;  /* 0x000000300d097890 */ /* 0x000fe2000fffe0ff */
[----:B------:R-:W-:Y:S03]  /*43f0*/  LOP3.LUT R28, R28, R0, RZ, 0x3c, !PT ;  /* 0x000000001c1c7212 */ /* 0x000fe600078e3cff */
[----:B------:R-:W-:Y:S02]  /*4400*/  @!P4 R2UR UR16, R8 ;  /* 0x000000000810c2ca */ /* 0x000fe400000e0000 */
[----:B------:R-:W-:Y:S01]  /*4410*/  IMAD.U32 R9, RZ, RZ, UR8 ;  /* 0x00000008ff097e24 */ /* 0x000fe2000f8e00ff */
[----:B------:R-:W-:Y:S01]  /*4420*/  @!UP1 UIADD3 UR8, UPT, UPT, UR15, 0x200, URZ ;  /* 0x000002000f089890 */ /* 0x000fe2000fffe0ff */
[----:B------:R-:W-:Y:S01]  /*4430*/  VOTEU.ALL UP1, P4 ;  /* 0x0000000000ff7886 */ /* 0x000fe20002020000 */
[----:B------:R-:W-:Y:S02]  /*4440*/  UPRMT UR15, UR37, 0x654, UR9 ;  /* 0x00000654250f7896 */ /* 0x000fe40008000009 */
[----:B------:R-:W-:Y:S11]  /*4450*/  @!P4 R2UR UR17, R9 ;  /* 0x000000000911c2ca */ /* 0x000ff600000e0000 */
[----:B------:R-:W-:Y:S02]  /*4460*/  @!UPT UIADD3 URZ, UPT, UPT, URZ, URZ, URZ ;  /* 0x000000fffffff290 */ /* 0x000fe4000fffe0ff */
[----:B------:R2:W-:Y:S01]  /*4470*/  @!UP1 UTMALDG.3D [UR8], [UR16], desc[UR18] ;  /* 0x00001208100095b4 */ /* 0x0005e20008011000 */
[----:B------:R2:W-:Y:S01]  /*4480*/  @!P4 SYNCS.ARRIVE.TRANS64.RED.A0TR RZ, [UR13+0x30], R25 ;  /* 0x00003019ffffc9a7 */ /* 0x0005e2000830040d */
[----:B------:R-:W-:Y:S04]  /*4490*/  UIADD3 UR13, UPT, UPT, UR14, 0x1, URZ ;  /* 0x000000010e0d7890 */ /* 0x000fe8000fffe0ff */
[----:B------:R-:W-:Y:S04]  /*44a0*/  UISETP.NE.AND UP1, UPT, UR13, 0x3, UPT ;  /* 0x000000030d00788c */ /* 0x000fe8000bf25270 */
[----:B------:R-:W-:Y:S02]  /*44b0*/  USEL UR14, URZ, 0x1, UP1 ;  /* 0x00000001ff0e7887 */ /* 0x000fe40008800000 */
[----:B------:R-:W-:Y:S02]  /*44c0*/  USEL UR13, UR13, URZ, UP1 ;  /* 0x000000ff0d0d7287 */ /* 0x000fe40008800000 */
[----:B------:R-:W-:Y:S02]  /*44d0*/  UPLOP3.LUT UP1, UPT, UPT, UPT, UPT, 0x80, 0x8 ;  /* 0x000000000008789c */ /* 0x000fe40003f2f070 */
[----:B------:R-:W-:Y:S01]  /*44e0*/  LOP3.LUT R32, R32, UR14, RZ, 0x3c, !PT ;  /* 0x0000000e20207c12 */ /* 0x000fe2000f8e3cff */
[----:B------:R-:W-:Y:S01]  /*44f0*/  SYNCS.ARRIVE.TRANS64.RED.A1T0 RZ, [UR15], RZ ;  /* 0x000000ffffff79a7 */ /* 0x000fe2000810040f */
[----:B------:R-:W-:Y:S07]  /*4500*/  @P3 BRA `(.L_x_75) ;  /* 0xfffffff4001c3947 */ /* 0x000fee000383ffff */
[----:B------:R-:W-:Y:S01]  /*4510*/  UIADD3 UR7, UPT, UPT, UR7, 0x48, URZ ;  /* 0x0000004807077890 */ /* 0x000fe2000fffe0ff */
[----:B------:R-:W-:-:S03]  /*4520*/  SHF.L.U32 R2, R32, 0x1f, RZ ;  /* 0x0000001f20027819 */ /* 0x000fc600000006ff */
[----:B------:R-:W-:-:S09]  /*4530*/  ULEA UR4, UR13, UR7, 0x3 ;  /* 0x000000070d047291 */ /* 0x000fd2000f8e18ff */
[----:B------:R-:W1:Y:S02]  /*4540*/  SYNCS.PHASECHK.TRANS64.TRYWAIT P0, [UR4], R2 ;  /* 0x00000002ff0075a7 */ /* 0x000e640008001104 */
[----:B-1----:R-:W-:Y:S05]  /*4550*/  @!P0 BRA `(.L_x_76) ;  /* 0x0000002c007c8947 */ /* 0x002fea0003800000 */
.L_x_146:
        /* <DEDUP_REMOVED lines=9> */
.L_x_148:
[----:B------:R-:W-:-:S04]  /*45f0*/  UIADD3 UR5, UPT, UPT, UR5, 0x1, URZ ;  /* 0x0000000105057890 */ /* 0x000fc8000fffe0ff */
[----:B------:R-:W-:-:S04]  /*4600*/  UISETP.NE.AND UP0, UPT, UR5, 0x3, UPT ;  /* 0x000000030500788c */ /* 0x000fc8000bf05270 */
[----:B------:R-:W-:Y:S02]  /*4610*/  USEL UR4, URZ, 0x1, UP0 ;  /* 0x00000001ff047887 */ /* 0x000fe40008000000 */
[----:B------:R-:W-:-:S04]  /*4620*/  USEL UR5, UR5, URZ, UP0 ;  /* 0x000000ff05057287 */ /* 0x000fc80008000000 */
[----:B------:R-:W-:Y:S01]  /*4630*/  ULEA UR5, UR5, UR7, 0x3 ;  /* 0x0000000705057291 */ /* 0x000fe2000f8e18ff */
[----:B-1----:R-:W-:-:S04]  /*4640*/  LOP3.LUT R2, R32, UR4, RZ, 0x3c, !PT ;  /* 0x0000000420027c12 */ /* 0x002fc8000f8e3cff */
[----:B------:R-:W-:Y:S01]  /*4650*/  SHF.L.U32 R2, R2, 0x1f, RZ ;  /* 0x0000001f02027819 */ /* 0x000fe200000006ff */
[----:B------:R-:W-:-:S07]  /*4660*/  IMAD.U32 R0, RZ, RZ, UR5 ;  /* 0x00000005ff007e24 */ /* 0x000fce000f8e00ff */
.L_x_78:
[----:B-1----:R1:W3:Y:S02]  /*4670*/  SYNCS.PHASECHK.TRANS64.TRYWAIT P0, [R0+URZ], R2 ;  /* 0x00000002000075a7 */ /* 0x0022e400080011ff */
[----:B---3--:R-:W-:Y:S05]  /*4680*/  @!P0 NANOSLEEP.SYNCS 0x989680 ;  /* 0x009896800000895d */ /* 0x008fea0003900000 */
[----:B------:R-:W3:Y:S02]  /*4690*/  @!P0 SYNCS.PHASECHK.TRANS64 P0, [R0+URZ], R2 ;  /* 0x00000002000085a7 */ /* 0x000ee400080010ff */
[----:B--23--:R-:W-:Y:S05]  /*46a0*/  @P0 EXIT ;  /* 0x000000000000094d */ /* 0x00cfea0003800000 */
[----:B------:R-:W-:Y:S05]  /*46b0*/  BRA `(.L_x_78) ;  /* 0xfffffffc00ec7947 */ /* 0x000fea000383ffff */
.L_x_66:
[----:B------:R-:W-:-:S06]  /*46c0*/  UISETP.GE.AND UP1, UPT, UR8, 0x4, UPT ;  /* 0x000000040800788c */ /* 0x000fcc000bf26270 */
[----:B------:R-:W-:-:S13]  /*46d0*/  PLOP3.LUT P0, PT, PT, PT, UP1, 0x80, 0x8 ;  /* 0x000000000008781c */ /* 0x000fda0003f0f018 */
[----:B------:R-:W-:Y:S05]  /*46e0*/  @!P0 EXIT ;  /* 0x000000000000894d */ /* 0x000fea0003800000 */
[----:B------:R-:W-:Y:S01]  /*46f0*/  BAR.SYNC.DEFER_BLOCKING 0x6, 0xa0 ;  /* 0x0182800000007b1d */ /* 0x000fe20000010000 */
[C---:B------:R-:W-:Y:S01]  /*4700*/  IMAD.SHL.U32 R3, R70.reuse, 0x20, RZ ;  /* 0x0000002046037824 */ /* 0x040fe200078e00ff */
[C---:B------:R-:W-:Y:S01]  /*4710*/  LOP3.LUT P0, RZ, R70.reuse, 0x4, RZ, 0xc0, !PT ;  /* 0x0000000446ff7812 */ /* 0x040fe2000780c0ff */
[C---:B------:R-:W-:Y:S02]  /*4720*/  IMAD.SHL.U32 R64, R70.reuse, 0x10, RZ ;  /* 0x0000001046407824 */ /* 0x040fe400078e00ff */
[C---:B------:R-:W-:Y:S01]  /*4730*/  IMAD.SHL.U32 R2, R70.reuse, 0x4, RZ ;  /* 0x0000000446027824 */ /* 0x040fe200078e00ff */
[----:B------:R-:W-:Y:S02]  /*4740*/  UMOV UR48, 0x400 ;  /* 0x0000040000307882 */ /* 0x000fe40000000000 */
[----:B------:R-:W1:Y:S01]  /*4750*/  LDC R63, c[0x0][0x370] ;  /* 0x0000dc00ff3f7b82 */ /* 0x000e620000000800 */
[----:B------:R-:W-:Y:S01]  /*4760*/  ULEA UR48, UR37, UR48, 0x18 ;  /* 0x0000003025307291 */ /* 0x000fe2000f8ec0ff */
[----:B------:R-:W-:Y:S01]  /*4770*/  LOP3.LUT R4, R3, 0xc0, RZ, 0xc0, !PT ;  /* 0x000000c003047812 */ /* 0x000fe200078ec0ff */
[----:B------:R-:W-:Y:S01]  /*4780*/  IMAD.U32 R32, R70, 0x10000, RZ ;  /* 0x0001000046207824 */ /* 0x000fe200078e00ff */
[----:B------:R-:W-:Y:S01]  /*4790*/  LOP3.LUT R64, R64, 0x600, RZ, 0xc0, !PT ;  /* 0x0000060040407812 */ /* 0x000fe200078ec0ff */
[----:B------:R-:W-:Y:S01]  /*47a0*/  IMAD.MOV.U32 R69, RZ, RZ, 0x10 ;  /* 0x00000010ff457424 */ /* 0x000fe200078e00ff */
[----:B------:R-:W-:Y:S01]  /*47b0*/  LOP3.LUT R2, R4, 0x18, R2, 0xf8, !PT ;  /* 0x0000001804027812 */ /* 0x000fe200078ef802 */
[----:B------:R-:W-:Y:S01]  /*47c0*/  IMAD.MOV.U32 R31, RZ, RZ, RZ ;  /* 0x000000ffff1f7224 */ /* 0x000fe200078e00ff */
[----:B------:R-:W2:Y:S01]  /*47d0*/  LDC R28, c[0x0][0xb0c] ;  /* 0x0002c300ff1c7b82 */ /* 0x000ea20000000800 */
[----:B------:R-:W-:Y:S01]  /*47e0*/  SHF.R.U32.HI R4, RZ, 0x1, R70 ;  /* 0x00000001ff047819 */ /* 0x000fe20000011646 */
[----:B------:R-:W-:Y:S01]  /*47f0*/  IMAD.MOV.U32 R68, RZ, RZ, RZ ;  /* 0x000000ffff447224 */ /* 0x000fe200078e00ff */
[--C-:B------:R-:W-:Y:S01]  /*4800*/  LOP3.LUT R64, R64, 0x20, R3.reuse, 0xf8, !PT ;  /* 0x0000002040407812 */ /* 0x100fe200078ef803 */
[----:B------:R-:W-:Y:S01]  /*4810*/  IMAD.MOV.U32 R73, RZ, RZ, RZ ;  /* 0x000000ffff497224 */ /* 0x000fe200078e00ff */
[----:B------:R-:W-:Y:S01]  /*4820*/  LOP3.LUT R32, R32, 0x600000, RZ, 0xc0, !PT ;  /* 0x0060000020207812 */ /* 0x000fe200078ec0ff */
[----:B------:R-:W-:Y:S01]  /*4830*/  IMAD.MOV.U32 R67, RZ, RZ, RZ ;  /* 0x000000ffff437224 */ /* 0x000fe200078e00ff */
[----:B------:R-:W-:Y:S01]  /*4840*/  LOP3.LUT R2, R2, 0x8, R4, 0x78, !PT ;  /* 0x0000000802027812 */ /* 0x000fe200078e7804 */
[----:B------:R-:W4:Y:S01]  /*4850*/  LDC R61, c[0x0][0xb20] ;  /* 0x0002c800ff3d7b82 */ /* 0x000f220000000800 */
[----:B------:R-:W3:Y:S01]  /*4860*/  LDS R0, [UR48+0x120] ;  /* 0x00012030ff007984 */ /* 0x000ee20008000800 */
[----:B------:R-:W-:Y:S01]  /*4870*/  LOP3.LUT R64, R64, 0x100, R3, 0xf8, !PT ;  /* 0x0000010040407812 */ /* 0x000fe200078ef803 */
[----:B------:R-:W1:Y:S01]  /*4880*/  LDCU.64 UR54, c[0x0][0x348] ;  /* 0x00006900ff3677ac */ /* 0x000e620008000a00 */
[----:B------:R-:W-:-:S02]  /*4890*/  LOP3.LUT R70, R70, 0x60, RZ, 0xc0, !PT ;  /* 0x0000006046467812 */ /* 0x000fc400078ec0ff */
[----:B------:R-:W-:Y:S01]  /*48a0*/  LOP3.LUT R64, R64, R2, RZ, 0xfc, !PT ;  /* 0x0000000240407212 */ /* 0x000fe200078efcff */
[----:B------:R-:W1:Y:S01]  /*48b0*/  LDCU.64 UR38, c[0x0][0x888] ;  /* 0x00011100ff2677ac */ /* 0x000e620008000a00 */
[----:B------:R-:W1:Y:S01]  /*48c0*/  LDC R27, c[0x0][0xb30] ;  /* 0x0002cc00ff1b7b82 */ /* 0x000e620000000800 */
[----:B------:R-:W-:Y:S01]  /*48d0*/  SEL R69, R69, 0xfffffff0, !P0 ;  /* 0xfffffff045457807 */ /* 0x000fe20004000000 */
[----:B------:R-:W1:Y:S01]  /*48e0*/  LDCU.64 UR44, c[0x0][0x890] ;  /* 0x00011200ff2c77ac */ /* 0x000e620008000a00 */
[----:B------:R-:W-:-:S05]  /*48f0*/  UMOV UR51, 0x1 ;  /* 0x0000000100337882 */ /* 0x000fca0000000000 */
[----:B------:R-:W1:Y:S01]  /*4900*/  LDC.64 R56, c[0x0][0xb10] ;  /* 0x0002c400ff387b82 */ /* 0x000e620000000a00 */
[----:B------:R-:W-:Y:S01]  /*4910*/  UMOV UR56, URZ ;  /* 0x000000ff00387c82 */ /* 0x000fe20008000000 */
[----:B------:R-:W-:Y:S01]  /*4920*/  UIADD3 UR52, UPT, UPT, UR48, 0x200, URZ ;  /* 0x0000020030347890 */ /* 0x000fe2000fffe0ff */
[----:B------:R-:W-:Y:S01]  /*4930*/  UMOV UR50, URZ ;  /* 0x000000ff00327c82 */ /* 0x000fe20008000000 */
[----:B------:R-:W-:-:S04]  /*4940*/  UMOV UR49, URZ ;  /* 0x000000ff00317c82 */ /* 0x000fc80008000000 */
[----:B------:R-:W1:Y:S08]  /*4950*/  LDC.64 R24, c[0x0][0xb18] ;  /* 0x0002c600ff187b82 */ /* 0x000e700000000a00 */
[----:B------:R-:W1:Y:S08]  /*4960*/  LDC.64 R22, c[0x0][0xb28] ;  /* 0x0002ca00ff167b82 */ /* 0x000e700000000a00 */
[----:B------:R-:W1:Y:S01]  /*4970*/  LDC.64 R54, c[0x0][0x8b0] ;  /* 0x00022c00ff367b82 */ /* 0x000e620000000a00 */
[----:B---3--:R-:W-:-:S07]  /*4980*/  IMAD.IADD R32, R0, 0x1, R32 ;  /* 0x0000000100207824 */ /* 0x008fce00078e0220 */
[----:B------:R-:W3:Y:S08]  /*4990*/  LDC.64 R52, c[0x0][0x8a8] ;  /* 0x00022a00ff347b82 */ /* 0x000ef00000000a00 */
[----:B--2-4-:R-:W1:Y:S02]  /*49a0*/  LDC R62, c[0x0][0x374] ;  /* 0x0000dd00ff3e7b82 */ /* 0x014e640000000800 */
.L_x_109:
[----:B------:R-:W-:Y:S02]  /*49b0*/  LEA R0, R73, UR48, 0x3 ;  /* 0x0000003049007c11 */ /* 0x000fe4000f8e18ff */
[----:B------:R-:W-:Y:S02]  /*49c0*/  SHF.L.U32 R2, R67, 0x1f, RZ ;  /* 0x0000001f43027819 */ /* 0x000fe400000006ff */
[----:B-1----:R-:W-:Y:S02]  /*49d0*/  LEA R16, R73, UR48, 0x4 ;  /* 0x0000003049107c11 */ /* 0x002fe4000f8e20ff */
[----:B------:R-:W2:Y:S02]  /*49e0*/  SYNCS.PHASECHK.TRANS64.TRYWAIT P0, [R0+URZ+0x70], R2 ;  /* 0x00007002000075a7 */ /* 0x000ea400080011ff */
[----:B--2---:R-:W-:Y:S05]  /*49f0*/  @!P0 BRA `(.L_x_79) ;  /* 0x0000002800848947 */ /* 0x004fea0003800000 */
.L_x_149:
[----:B------:R-:W4:Y:S01]  /*4a00*/  LDC.64 R10, c[0x0][0xb10] ;  /* 0x0002c400ff0a7b82 */ /* 0x000f220000000a00 */
[----:B------:R-:W3:Y:S01]  /*4a10*/  LDS.128 R16, [R16+0x100] ;  /* 0x0001000010107984 */ /* 0x000ee20000000c00 */
[----:B-1----:R-:W-:Y:S01]  /*4a20*/  ISETP.NE.AND P1, PT, R27, 0x1, PT ;  /* 0x000000011b00780c */ /* 0x002fe20003f25270 */
[----:B--2---:R-:W-:Y:S01]  /*4a30*/  VIADD R0, R0, 0x80 ;  /* 0x0000008000007836 */ /* 0x004fe20000000000 */
[----:B------:R-:W-:Y:S04]  /*4a40*/  ISETP.GE.AND P0, PT, R26, 0x1, PT ;  /* 0x000000011a00780c */ /* 0x000fe80003f06270 */
[----:B------:R-:W1:Y:S01]  /*4a50*/  LDC.64 R8, c[0x0][0xb18] ;  /* 0x0002c600ff087b82 */ /* 0x000e620000000a00 */
[----:B------:R-:W-:Y:S01]  /*4a60*/  PRMT R0, RZ, 0x654, R0 ;  /* 0x00000654ff007816 */ /* 0x000fe20000000000 */
[----:B------:R-:W-:Y:S01]  /*4a70*/  @!PT LDS RZ, [RZ] ;  /* 0x00000000fffff984 */ /* 0x000fe20000000800 */
[----:B------:R-:W-:Y:S01]  /*4a80*/  @!PT LDS RZ, [RZ] ;  /* 0x00000000fffff984 */ /* 0x000fe20000000800 */
[----:B------:R-:W-:Y:S01]  /*4a90*/  @!PT LDS RZ, [RZ] ;  /* 0x00000000fffff984 */ /* 0x000fe20000000800 */
[----:B------:R-:W-:Y:S01]  /*4aa0*/  @!PT LDS RZ, [RZ] ;  /* 0x00000000fffff984 */ /* 0x000fe20000000800 */
[----:B------:R2:W-:Y:S06]  /*4ab0*/  MEMBAR.ALL.CTA ;  /* 0x0000000000007992 */ /* 0x0005ec0000008000 */
[----:B--2---:R-:W2:Y:S01]  /*4ac0*/  FENCE.VIEW.ASYNC.S ;  /* 0x00000000000073c6 */ /* 0x004ea20000000000 */
[----:B------:R-:W1:Y:S08]  /*4ad0*/  @!P1 LDC R12, c[0x0][0xb20] ;  /* 0x0002c800ff0c9b82 */ /* 0x000e700000000800 */
[----:B------:R-:W1:Y:S01]  /*4ae0*/  @!P1 LDC R7, c[0x0][0xb0c] ;  /* 0x0002c300ff079b82 */ /* 0x000e620000000800 */
[----:B--2---:R2:W-:Y:S01]  /*4af0*/  SYNCS.ARRIVE.TRANS64.RED.A1T0 RZ, [R0+URZ], RZ ;  /* 0x000000ff00ff79a7 */ /* 0x0045e200081004ff */
[----:B---3--:R-:W-:Y:S04]  /*4b00*/  LOP3.LUT P4, RZ, R18, 0x1, RZ, 0xc0, !PT ;  /* 0x0000000112ff7812 */ /* 0x008fe8000788c0ff */
[----:B------:R-:W-:Y:S09]  /*4b10*/  P2R R71, PR, RZ, 0x10 ;  /* 0x00000010ff477803 */ /* 0x000ff20000000000 */
[----:B------:R-:W-:Y:S02]  /*4b20*/  @P4 MOV R30, R16 ;  /* 0x00000010001e4202 */ /* 0x000fe40000000f00 */
[----:B------:R-:W-:Y:S01]  /*4b30*/  @P4 LOP3.LUT R29, R17, 0xffff, RZ, 0xc0, !PT ;  /* 0x0000ffff111d4812 */ /* 0x000fe200078ec0ff */
[----:B--2-4-:R-:W-:Y:S06]  /*4b40*/  @!P0 BRA `(.L_x_80) ;  /* 0x0000000000a48947 */ /* 0x014fec0003800000 */
[----:B------:R-:W-:Y:S01]  /*4b50*/  IMAD.HI.U32 R0, R62, R25, RZ ;  /* 0x000000193e007227 */ /* 0x000fe200078e00ff */
[----:B------:R-:W-:Y:S02]  /*4b60*/  ISETP.NE.AND P0, PT, R24, 0x1, PT ;  /* 0x000000011800780c */ /* 0x000fe40003f05270 */
[----:B------:R-:W-:Y:S01]  /*4b70*/  ISETP.NE.AND P2, PT, R26, 0x1, PT ;  /* 0x000000011a00780c */ /* 0x000fe20003f45270 */
[----:B------:R-:W-:Y:S01]  /*4b80*/  IMAD.HI.U32 R4, R63, R56, RZ ;  /* 0x000000383f047227 */ /* 0x000fe200078e00ff */
[----:B------:R-:W-:Y:S02]  /*4b90*/  SHF.R.U32.HI R0, RZ, R61, R0 ;  /* 0x0000003dff007219 */ /* 0x000fe40000011600 */
[----:B------:R-:W-:Y:S01]  /*4ba0*/  ISETP.NE.AND P3, PT, R28, 0x1, PT ;  /* 0x000000011c00780c */ /* 0x000fe20003f65270 */
[----:B------:R-:W-:Y:S01]  /*4bb0*/  IMAD.HI.U32 R6, R29, R25, RZ ;  /* 0x000000191d067227 */ /* 0x000fe200078e00ff */
[-C--:B------:R-:W-:Y:S02]  /*4bc0*/  SHF.R.U32.HI R4, RZ, R57.reuse, R4 ;  /* 0x00000039ff047219 */ /* 0x080fe40000011604 */
[----:B------:R-:W-:Y:S01]  /*4bd0*/  SEL R0, R62, R0, !P0 ;  /* 0x000000003e007207 */ /* 0x000fe20004000000 */
[----:B------:R-:W-:Y:S01]  /*4be0*/  IMAD.HI.U32 R5, R30, R56, RZ ;  /* 0x000000381e057227 */ /* 0x000fe200078e00ff */
[----:B------:R-:W-:Y:S03]  /*4bf0*/  SEL R4, R63, R4, !P3 ;  /* 0x000000043f047207 */ /* 0x000fe60005800000 */
[-C--:B------:R-:W-:Y:S01]  /*4c00*/  IMAD.HI.U32 R3, R0, R22.reuse, RZ ;  /* 0x0000001600037227 */ /* 0x080fe200078e00ff */
[----:B------:R-:W-:Y:S03]  /*4c10*/  SHF.R.U32.HI R5, RZ, R57, R5 ;  /* 0x00000039ff057219 */ /* 0x000fe60000011605 */
[----:B------:R-:W-:Y:S01]  /*4c20*/  IMAD.HI.U32 R2, R4, R22, RZ ;  /* 0x0000001604027227 */ /* 0x000fe200078e00ff */
[----:B------:R-:W-:Y:S02]  /*4c30*/  @P2 SHF.R.U32.HI R0, RZ, R23, R3 ;  /* 0x00000017ff002219 */ /* 0x000fe40000011603 */
[----:B------:R-:W-:Y:S02]  /*4c40*/  SHF.R.U32.HI R3, RZ, R61, R6 ;  /* 0x0000003dff037219 */ /* 0x000fe40000011606 */
[----:B------:R-:W-:Y:S01]  /*4c50*/  @P2 SHF.R.U32.HI R4, RZ, R23, R2 ;  /* 0x00000017ff042219 */ /* 0x000fe20000011602 */
[----:B------:R-:W-:Y:S01]  /*4c60*/  IMAD R0, R26, R0, RZ ;  /* 0x000000001a007224 */ /* 0x000fe200078e02ff */
[----:B------:R-:W-:Y:S02]  /*4c70*/  SEL R3, R29, R3, !P0 ;  /* 0x000000031d037207 */ /* 0x000fe40004000000 */
[----:B------:R-:W-:Y:S01]  /*4c80*/  SEL R2, R30, R5, !P3 ;  /* 0x000000051e027207 */ /* 0x000fe20005800000 */
[----:B------:R-:W-:Y:S01]  /*4c90*/  IMAD R5, R26, R4, RZ ;  /* 0x000000041a057224 */ /* 0x000fe200078e02ff */
[C---:B------:R-:W-:Y:S01]  /*4ca0*/  ISETP.GE.AND P0, PT, R3.reuse, R0, PT ;  /* 0x000000000300720c */ /* 0x040fe20003f06270 */
[C---:B------:R-:W-:Y:S03]  /*4cb0*/  IMAD.HI.U32 R0, R3.reuse, R22, RZ ;  /* 0x0000001603007227 */ /* 0x040fe600078e00ff */
[C---:B------:R-:W-:Y:S02]  /*4cc0*/  ISETP.GE.OR P0, PT, R2.reuse, R5, P0 ;  /* 0x000000050200720c */ /* 0x040fe40000706670 */
[----:B------:R-:W-:Y:S04]  /*4cd0*/  SHF.R.U32.HI R0, RZ, R23, R0 ;  /* 0x00000017ff007219 */ /* 0x000fe80000011600 */
[C---:B------:R-:W-:Y:S05]  /*4ce0*/  SEL R6, R3.reuse, R0, !P2 ;  /* 0x0000000003067207 */ /* 0x040fea0005000000 */
        /* <DEDUP_REMOVED lines=14> */
[----:B------:R-:W-:Y:S07]  /*4dd0*/  IMAD R29, R3, R24, R29 ;  /* 0x00000018031d7224 */ /* 0x000fee00078e021d */
.L_x_80:
[----:B-1----:R-:W-:Y:S01]  /*4de0*/  @!P1 ISETP.NE.AND P0, PT, R8, 0x1, PT ;  /* 0x000000010800980c */ /* 0x002fe20003f05270 */
[----:B------:R-:W-:Y:S01]  /*4df0*/  @!P1 IMAD.HI.U32 R0, R30, R10, RZ ;  /* 0x0000000a1e009227 */ /* 0x000fe200078e00ff */
[----:B------:R-:W-:Y:S01]  /*4e00*/  @!P1 ISETP.NE.AND P2, PT, R7, 0x1, PT ;  /* 0x000000010700980c */ /* 0x000fe20003f45270 */
[----:B------:R-:W-:Y:S01]  /*4e10*/  ULOP3.LUT UP0, URZ, UR52, 0x1b0, URZ, 0xc0, !UPT ;  /* 0x000001b034ff7892 */ /* 0x000fe2000f80c0ff */
[----:B------:R-:W-:Y:S01]  /*4e20*/  R2UR UR42, R21 ;  /* 0x00000000152a72ca */ /* 0x000fe200000e0000 */
[----:B------:R-:W-:Y:S01]  /*4e30*/  @!P1 IMAD.HI.U32 R2, R29, R9, RZ ;  /* 0x000000091d029227 */ /* 0x000fe200078e00ff */
[----:B------:R-:W-:Y:S02]  /*4e40*/  @!P1 SHF.R.U32.HI R0, RZ, R11, R0 ;  /* 0x0000000bff009219 */ /* 0x000fe40000011600 */
[----:B------:R-:W-:Y:S01]  /*4e50*/  R2UR UR41, R20 ;  /* 0x00000000142972ca */ /* 0x000fe200000e0000 */
[----:B------:R-:W-:Y:S01]  /*4e60*/  VIADD R73, R73, 0x1 ;  /* 0x0000000149497836 */ /* 0x000fe20000000000 */
[----:B------:R-:W-:Y:S02]  /*4e70*/  @!P1 SHF.R.U32.HI R2, RZ, R12, R2 ;  /* 0x0000000cff029219 */ /* 0x000fe40000011602 */
[----:B------:R-:W-:Y:S02]  /*4e80*/  @!P1 SEL R3, R30, R0, !P2 ;  /* 0x000000001e039207 */ /* 0x000fe40005000000 */
[----:B------:R-:W-:Y:S02]  /*4e90*/  @!P1 SEL R2, R29, R2, !P0 ;  /* 0x000000021d029207 */ /* 0x000fe40004000000 */
[----:B------:R-:W-:Y:S01]  /*4ea0*/  @P4 SHF.R.U32.HI R66, RZ, 0x10, R17 ;  /* 0x00000010ff424819 */ /* 0x000fe20000011611 */
[----:B------:R-:W-:Y:S02]  /*4eb0*/  USHF.L.U32 UR42, UR42, 0x6, URZ ;  /* 0x000000062a2a7899 */ /* 0x000fe400080006ff */
[----:B------:R-:W-:Y:S02]  /*4ec0*/  @!P1 IMAD.IADD R0, R2, 0x1, -R3 ;  /* 0x0000000102009824 */ /* 0x000fe400078e0a03 */
[----:B------:R-:W-:Y:S01]  /*4ed0*/  @!P1 IMAD.IADD R2, R3, 0x1, -R2 ;  /* 0x0000000103029824 */ /* 0x000fe200078e0a02 */
[----:B------:R-:W-:Y:S01]  /*4ee0*/  USHF.L.U32 UR41, UR41, 0x6, URZ ;  /* 0x0000000629297899 */ /* 0x000fe200080006ff */
[----:B------:R-:W-:Y:S02]  /*4ef0*/  @!P1 IMAD R30, R0, R7, R30 ;  /* 0x00000007001e9224 */ /* 0x000fe400078e021e */
[----:B------:R-:W-:Y:S01]  /*4f00*/  @!P1 IMAD R29, R2, R8, R29 ;  /* 0x00000008021d9224 */ /* 0x000fe200078e021d */
[----:B------:R-:W-:Y:S08]  /*4f10*/  BRA.U !UP0, `(.L_x_81) ;  /* 0x00000001087c7547 */ /* 0x000ff0000b800000 */
[----:B------:R-:W1:Y:S01]  /*4f20*/  LDCU.64 UR8, c[0x4][0x80] ;  /* 0x01001000ff0877ac */ /* 0x000e620008000a00 */
[----:B------:R-:W-:Y:S01]  /*4f30*/  MOV R2, 0x0 ;  /* 0x0000000000027802 */ /* 0x000fe20000000f00 */
[----:B------:R-:W-:Y:S02]  /*4f40*/  HFMA2 R12, -RZ, RZ, 0, 5.9604644775390625e-08 ;  /* 0x00000001ff0c7431 */ /* 0x000fe400000001ff */
[----:B------:R-:W-:Y:S01]  /*4f50*/  IMAD.MOV.U32 R8, RZ, RZ, 0x70 ;  /* 0x00000070ff087424 */ /* 0x000fe200078e00ff */
[----:B------:R2:W3:Y:S01]  /*4f60*/  LDC.64 R14, c[0x4][R2] ;  /* 0x01000000020e7b82 */ /* 0x0004e20000000a00 */
[----:B------:R-:W4:Y:S01]  /*4f70*/  LDCU.64 UR6, c[0x4][0x88] ;  /* 0x01001100ff0677ac */ /* 0x000f220008000a00 */
[----:B------:R-:W-:Y:S01]  /*4f80*/  IMAD.MOV.U32 R13, RZ, RZ, RZ ;  /* 0x000000ffff0d7224 */ /* 0x000fe200078e00ff */
[----:B------:R-:W2:Y:S01]  /*4f90*/  LDCU.64 UR4, c[0x4][0x8] ;  /* 0x01000100ff0477ac */ /* 0x000ea20008000a00 */
[----:B-1----:R-:W-:Y:S01]  /*4fa0*/  MOV R5, UR9 ;  /* 0x0000000900057c02 */ /* 0x002fe20008000f00 */
[----:B------:R-:W-:Y:S01]  /*4fb0*/  IMAD.U32 R4, RZ, RZ, UR8 ;  /* 0x00000008ff047e24 */ /* 0x000fe2000f8e00ff */
[----:B----4-:R-:W-:Y:S01]  /*4fc0*/  MOV R7, UR7 ;  /* 0x0000000700077c02 */ /* 0x010fe20008000f00 */
[----:B------:R-:W-:Y:S01]  /*4fd0*/  IMAD.U32 R6, RZ, RZ, UR6 ;  /* 0x00000006ff067e24 */ /* 0x000fe2000f8e00ff */
[----:B--2---:R-:W-:Y:S01]  /*4fe0*/  MOV R11, UR5 ;  /* 0x00000005000b7c02 */ /* 0x004fe20008000f00 */
[----:B------:R-:W-:Y:S02]  /*4ff0*/  IMAD.U32 R10, RZ, RZ, UR4 ;  /* 0x00000004ff0a7e24 */ /* 0x000fe4000f8e00ff */
[----:B------:R-:W-:Y:S07]  /*5000*/  LEPC R20, `(.L_x_82) ;  /* 0x000000001014794e */ /* 0x000fee0000000000 */
[----:B---3-5:R-:W-:Y:S05]  /*5010*/  CALL.ABS.NOINC R14 ;  /* 0x000000000e007343 */ /* 0x028fea0003c00000 */
.L_x_82:
[----:B------:R-:W1:Y:S01]  /*5020*/  LDCU.64 UR8, c[0x4][0x80] ;  /* 0x01001000ff0877ac */ /* 0x000e620008000a00 */
[----:B------:R-:W2:Y:S01]  /*5030*/  LDC.64 R2, c[0x4][R2] ;  /* 0x0100000002027b82 */ /* 0x000ea20000000a00 */
[----:B------:R-:W-:Y:S02]  /*5040*/  HFMA2 R12, -RZ, RZ, 0, 5.9604644775390625e-08 ;  /* 0x00000001ff0c7431 */ /* 0x000fe400000001ff */
[----:B------:R-:W-:Y:S02]  /*5050*/  IMAD.MOV.U32 R8, RZ, RZ, 0x70 ;  /* 0x00000070ff087424 */ /* 0x000fe400078e00ff */
[----:B------:R-:W-:Y:S01]  /*5060*/  IMAD.MOV.U32 R13, RZ, RZ, RZ ;  /* 0x000000ffff0d7224 */ /* 0x000fe200078e00ff */
[----:B------:R-:W3:Y:S01]  /*5070*/  LDCU.64 UR6, c[0x4][0x88] ;  /* 0x01001100ff0677ac */ /* 0x000ee20008000a00 */
[----:B------:R-:W4:Y:S01]  /*5080*/  LDCU.64 UR4, c[0x4][0x8] ;  /* 0x01000100ff0477ac */ /* 0x000f220008000a00 */
[----:B-1----:R-:W-:Y:S02]  /*5090*/  MOV R4, UR8 ;  /* 0x0000000800047c02 */ /* 0x002fe40008000f00 */
[----:B------:R-:W-:Y:S02]  /*50a0*/  MOV R5, UR9 ;  /* 0x0000000900057c02 */ /* 0x000fe40008000f00 */
[----:B---3--:R-:W-:Y:S01]  /*50b0*/  MOV R7, UR7 ;  /* 0x0000000700077c02 */ /* 0x008fe20008000f00 */
[----:B------:R-:W-:Y:S01]  /*50c0*/  IMAD.U32 R6, RZ, RZ, UR6 ;  /* 0x00000006ff067e24 */ /* 0x000fe2000f8e00ff */
[----:B----4-:R-:W-:Y:S01]  /*50d0*/  MOV R11, UR5 ;  /* 0x00000005000b7c02 */ /* 0x010fe20008000f00 */
[----:B------:R-:W-:Y:S02]  /*50e0*/  IMAD.U32 R10, RZ, RZ, UR4 ;  /* 0x00000004ff0a7e24 */ /* 0x000fe4000f8e00ff */
[----:B------:R-:W-:Y:S07]  /*50f0*/  LEPC R20, `(.L_x_81) ;  /* 0x000000001014794e */ /* 0x000fee0000000000 */
[----:B--2---:R-:W-:Y:S05]  /*5100*/  CALL.ABS.NOINC R2 ;  /* 0x0000000002007343 */ /* 0x004fea0003c00000 */
.L_x_81:
[----:B------:R-:W-:Y:S01]  /*5110*/  ISETP.NE.U32.AND P4, PT, R54, RZ, PT ;  /* 0x000000ff3600720c */ /* 0x000fe20003f85070 */
[----:B------:R-:W-:Y:S01]  /*5120*/  UISETP.NE.AND UP2, UPT, UR53, URZ, UPT ;  /* 0x000000ff3500728c */ /* 0x000fe2000bf45270 */
[----:B------:R-:W-:Y:S01]  /*5130*/  ISETP.NE.U32.AND P2, PT, RZ, UR38, PT ;  /* 0x00000026ff007c0c */ /* 0x000fe2000bf45070 */
[----:B------:R-:W-:Y:S01]  /*5140*/  UISETP.NE.U32.AND UP1, UPT, UR44, URZ, UPT ;  /* 0x000000ff2c00728c */ /* 0x000fe2000bf25070 */
[----:B------:R-:W-:Y:S01]  /*5150*/  ISETP.NE.AND.EX P4, PT, R55, RZ, PT, P4 ;  /* 0x000000ff3700720c */ /* 0x000fe20003f85340 */
[----:B------:R-:W-:Y:S01]  /*5160*/  UPLOP3.LUT UP0, UPT, UPT, UPT, UPT, 0x40, 0x4 ;  /* 0x000000000004789c */ /* 0x000fe20003f0e870 */
[----:B------:R-:W-:Y:S01]  /*5170*/  ISETP.NE.AND.EX P2, PT, RZ, UR39, PT, P2 ;  /* 0x00000027ff007c0c */ /* 0x000fe2000bf45320 */
[----:B------:R-:W-:Y:S01]  /*5180*/  UISETP.NE.AND.EX UP1, UPT, UR45, URZ, UPT, UP1 ;  /* 0x000000ff2d00728c */ /* 0x000fe2000bf25310 */
[----:B------:R-:W-:Y:S04]  /*5190*/  PLOP3.LUT P1, PT, PT, PT, UP2, 0x80, 0x8 ;  /* 0x000000000008781c */ /* 0x000fe80003f2f028 */
[----:B------:R-:W-:Y:S06]  /*51a0*/  @UP2 UPLOP3.LUT UP0, UPT, UPT, UPT, UP1, 0x80, 0x8 ;  /* 0x000000000008289c */ /* 0x000fec0003f0f010 */
[----:B------:R-:W-:Y:S01]  /*51b0*/  PLOP3.LUT P0, PT, PT, PT, UP0, 0x80, 0x8 ;  /* 0x000000000008781c */ /* 0x000fe20003f0f008 */
[----:B------:R-:W-:Y:S01]  /*51c0*/  @!UPT UIADD3 URZ, UPT, UPT, URZ, URZ, URZ ;  /* 0x000000fffffff290 */ /* 0x000fe2000fffe0ff */
[----:B------:R-:W-:Y:S11]  /*51d0*/  BRA.U !UP1, `(.L_x_83) ;  /* 0x0000000109387547 */ /* 0x000ff6000b800000 */
[----:B------:R-:W-:Y:S01]  /*51e0*/  UISETP.NE.U32.AND UP0, UPT, UR38, URZ, UPT ;  /* 0x000000ff2600728c */ /* 0x000fe2000bf05070 */
[----:B------:R-:W-:Y:S02]  /*51f0*/  HFMA2 R0, -RZ, RZ, 0, 5.9604644775390625e-08 ;  /* 0x00000001ff007431 */ /* 0x000fe400000001ff */
[----:B------:R-:W-:Y:S01]  /*5200*/  IMAD.MOV.U32 R60, RZ, RZ, 0x1 ;  /* 0x00000001ff3c7424 */ /* 0x000fe200078e00ff */
[----:B------:R-:W-:Y:S06]  /*5210*/  UISETP.NE.AND.EX UP0, UPT, UR39, URZ, UPT, UP0 ;  /* 0x000000ff2700728c */ /* 0x000fec000bf05300 */
[----:B------:R-:W-:Y:S05]  /*5220*/  PLOP3.LUT P3, PT, PT, PT, UP0, 0x80, 0x8 ;  /* 0x000000000008781c */ /* 0x000fea0003f6f008 */
[----:B------:R-:W1:Y:S01]  /*5230*/  @UP0 LDCU.64 UR6, c[0x0][0x888] ;  /* 0x00011100ff0607ac */ /* 0x000e620008000a00 */
[----:B------:R-:W-:Y:S07]  /*5240*/  @UP0 UIMAD UR4, UR36, UR44, URZ ;  /* 0x0000002c240402a4 */ /* 0x000fee000f8e02ff */
[----:B------:R-:W-:Y:S01]  /*5250*/  @!P3 PRMT R60, R0, 0x7610, R60 ;  /* 0x00007610003cb816 */ /* 0x000fe2000000003c */
[----:B-1----:R-:W-:Y:S03]  /*5260*/  @UP0 UIMAD.WIDE UR6, UR4, 0x4, UR6 ;  /* 0x00000004040608a5 */ /* 0x002fe6000f8e0206 */
[----:B------:R-:W1:Y:S03]  /*5270*/  @!UP0 LDCU UR4, c[0x0][0x880] ;  /* 0x00011000ff0487ac */ /* 0x000e660008000800 */
[----:B------:R-:W-:Y:S01]  /*5280*/  IMAD.U32 R2, RZ, RZ, UR6 ;  /* 0x00000006ff027e24 */ /* 0x000fe2000f8e00ff */
[----:B------:R-:W-:Y:S05]  /*5290*/  MOV R3, UR7 ;  /* 0x0000000700037c02 */ /* 0x000fea0008000f00 */
[----:B-----5:R2:W5:Y:S02]  /*52a0*/  @P3 LDG.E R35, desc[UR46][R2.64] ;  /* 0x0000002e02233981 */ /* 0x020564000c1e1900 */
[----:B-12---:R-:W-:Y:S02]  /*52b0*/  @!P3 IMAD.U32 R35, RZ, RZ, UR4 ;  /* 0x00000004ff23be24 */ /* 0x006fe4000f8e00ff */
.L_x_83:
[----:B------:R-:W-:Y:S05]  /*52c0*/  @!P4 BRA `(.L_x_84) ;  /* 0x000000000020c947 */ /* 0x000fea0003800000 */
[----:B------:R-:W-:Y:S04]  /*52d0*/  ISETP.NE.U32.AND P3, PT, R52, RZ, PT ;  /* 0x000000ff3400720c */ /* 0x000fe80003f65070 */
[----:B------:R-:W-:Y:S11]  /*52e0*/  ISETP.NE.AND.EX P3, PT, R53, RZ, PT, P3 ;  /* 0x000000ff3500720c */ /* 0x000ff60003f65330 */
[----:B------:R-:W-:Y:S02]  /*52f0*/  @!UPT UIADD3 URZ, UPT, UPT, URZ, URZ, URZ ;  /* 0x000000fffffff290 */ /* 0x000fe4000fffe0ff */
[----:B------:R-:W1:Y:S01]  /*5300*/  @P3 LDC.64 R2, c[0x0][0x8a8] ;  /* 0x00022a00ff023b82 */ /* 0x000e620000000a00 */
[----:B------:R-:W-:Y:S04]  /*5310*/  @P3 IMAD R0, R54, UR36, RZ ;  /* 0x0000002436003c24 */ /* 0x000fe8000f8e02ff */
[----:B-1----:R-:W-:Y:S05]  /*5320*/  @P3 IMAD.WIDE R2, R0, 0x4, R2 ;  /* 0x0000000400023825 */ /* 0x002fea00078e0202 */
[----:B-----5:R1:W5:Y:S02]  /*5330*/  @P3 LDG.E R33, desc[UR46][R2.64] ;  /* 0x0000002e02213981 */ /* 0x020364000c1e1900 */
[----:B-1----:R-:W2:Y:S02]  /*5340*/  @!P3 LDC R33, c[0x0][0x8a0] ;  /* 0x00022800ff21bb82 */ /* 0x002ea40000000800 */
.L_x_84:
[----:B-----5:R-:W-:Y:S01]  /*5350*/  FSETP.NEU.AND P3, PT, R35, RZ, PT ;  /* 0x000000ff2300720b */ /* 0x020fe20003f6d000 */
[----:B------:R-:W-:Y:S01]  /*5360*/  IMAD.U32 R2, RZ, RZ, UR56 ;  /* 0x00000038ff027e24 */ /* 0x000fe2000f8e00ff */
[----:B------:R-:W-:Y:S01]  /*5370*/  SEL R5, RZ, 0xffffffff, P2 ;  /* 0xffffffffff057807 */ /* 0x000fe20001000000 */
[----:B------:R-:W-:Y:S01]  /*5380*/  ULOP3.LUT UR4, UR51, 0x1, URZ, 0x3c, !UPT ;  /* 0x0000000133047892 */ /* 0x000fe2000f8e3cff */
[----:B------:R-:W-:Y:S01]  /*5390*/  @P1 LOP3.LUT P2, RZ, R60, 0xff, RZ, 0xc0, !PT ;  /* 0x000000ff3cff1812 */ /* 0x000fe2000784c0ff */
[----:B------:R-:W-:Y:S01]  /*53a0*/  BSSY B1, `(.L_x_85) ;  /* 0x000003d000017945 */ /* 0x000fe20003800000 */
[----:B------:R-:W-:Y:S01]  /*53b0*/  @P1 SEL R0, RZ, 0xffffffff, P3 ;  /* 0xffffffffff001807 */ /* 0x000fe20001800000 */
[----:B------:R-:W-:Y:S01]  /*53c0*/  IMAD.MOV.U32 R47, RZ, RZ, 0x1 ;  /* 0x00000001ff2f7424 */ /* 0x000fe200078e00ff */
[----:B------:R-:W-:Y:S01]  /*53d0*/  LEA R2, R2, UR48, 0x3 ;  /* 0x0000003002027c11 */ /* 0x000fe2000f8e18ff */
[----:B------:R-:W-:Y:S01]  /*53e0*/  IMAD.U32 R45, RZ, RZ, UR4 ;  /* 0x00000004ff2d7e24 */ /* 0x000fe2000f8e00ff */
[----:B------:R-:W-:Y:S01]  /*53f0*/  @P0 SEL R0, R5, R0, !P2 ;  /* 0x0000000005000207 */ /* 0x000fe20005000000 */
[----:B------:R-:W-:Y:S01]  /*5400*/  IMAD.U32 R46, RZ, RZ, UR56 ;  /* 0x00000038ff2e7e24 */ /* 0x000fe2000f8e00ff */
[C---:B------:R-:W-:Y:S02]  /*5410*/  LEA R44, R31.reuse, UR48, 0x3 ;  /* 0x000000301f2c7c11 */ /* 0x040fe4000f8e18ff */
[----:B------:R-:W-:Y:S02]  /*5420*/  CS2R R50, SRZ ;  /* 0x0000000000327805 */ /* 0x000fe4000001ff00 */
[----:B------:R-:W-:Y:S02]  /*5430*/  @P1 LOP3.LUT R0, R0, 0x1, RZ, 0xc0, !PT ;  /* 0x0000000100001812 */ /* 0x000fe400078ec0ff */
[----:B------:R-:W-:Y:S02]  /*5440*/  CS2R R48, SRZ ;  /* 0x0000000000307805 */ /* 0x000fe4000001ff00 */
[----:B------:R-:W-:Y:S02]  /*5450*/  SHF.L.U32 R3, R68, 0x1f, RZ ;  /* 0x0000001f44037819 */ /* 0x000fe400000006ff */
[----:B------:R-:W-:Y:S02]  /*5460*/  CS2R R42, SRZ ;  /* 0x00000000002a7805 */ /* 0x000fe4000001ff00 */
[----:B------:R-:W-:Y:S02]  /*5470*/  ISETP.NE.U32.OR P5, PT, R0, 0x1, !P1 ;  /* 0x000000010000780c */ /* 0x000fe40004fa5470 */
[----:B------:R-:W-:Y:S02]  /*5480*/  CS2R R40, SRZ ;  /* 0x0000000000287805 */ /* 0x000fe4000001ff00 */
[----:B------:R-:W-:Y:S02]  /*5490*/  PLOP3.LUT P2, PT, PT, PT, UP1, 0x80, 0x8 ;  /* 0x000000000008781c */ /* 0x000fe40003f4f018 */
[----:B------:R-:W-:Y:S02]  /*54a0*/  LEA.HI R34, R31, R31, RZ, 0x1 ;  /* 0x0000001f1f227211 */ /* 0x000fe400078f08ff */
[----:B------:R-:W-:Y:S02]  /*54b0*/  LOP3.LUT P4, R72, R60, 0xff, RZ, 0xc0, !PT ;  /* 0x000000ff3c487812 */ /* 0x000fe4000788c0ff */
[----:B------:R-:W-:Y:S02]  /*54c0*/  SEL R4, RZ, 0xffffffff, P3 ;  /* 0xffffffffff047807 */ /* 0x000fe40001800000 */
[----:B------:R-:W-:Y:S02]  /*54d0*/  P2R R74, PR, RZ, 0x20 ;  /* 0x00000020ff4a7803 */ /* 0x000fe40000000000 */
[----:B------:R-:W-:Y:S03]  /*54e0*/  @P5 SHF.L.U32 R0, R45, 0x1f, RZ ;  /* 0x0000001f2d005819 */ /* 0x000fe600000006ff */
[----:B------:R-:W-:Y:S01]  /*54f0*/  @P2 SEL R4, R5, R4, !P4 ;  /* 0x0000000405042207 */ /* 0x000fe20006000000 */
[----:B------:R1:W3:Y:S03]  /*5500*/  @P5 SYNCS.PHASECHK.TRANS64.TRYWAIT P1, [R2+URZ+0x30], R0 ;  /* 0x00003000020055a7 */ /* 0x0002e600080211ff */
[----:B------:R-:W-:Y:S04]  /*5510*/  LOP3.LUT R4, R4, 0x1, RZ, 0xc0, !PT ;  /* 0x0000000104047812 */ /* 0x000fe800078ec0ff */
[----:B------:R-:W-:Y:S04]  /*5520*/  ISETP.NE.U32.AND P2, PT, R4, 0x1, PT ;  /* 0x000000010400780c */ /* 0x000fe80003f45070 */
[----:B------:R-:W-:Y:S01]  /*5530*/  P2R R76, PR, RZ, 0x4 ;  /* 0x00000004ff4c7803 */ /* 0x000fe20000000000 */
[----:B------:R4:W2:Y:S01]  /*5540*/  SYNCS.PHASECHK.TRANS64.TRYWAIT P0, [R44+URZ+0x90], R3 ;  /* 0x000090032c0075a7 */ /* 0x0008a200080011ff */
[C---:B-1----:R-:W-:Y:S01]  /*5550*/  IMAD.SHL.U32 R0, R34.reuse, 0x20, RZ ;  /* 0x0000002022007824 */ /* 0x042fe200078e00ff */
[----:B------:R-:W-:Y:S04]  /*5560*/  LOP3.LUT R34, R34, 0xffe, RZ, 0xc0, !PT ;  /* 0x00000ffe22227812 */ /* 0x000fe800078ec0ff */
[----:B------:R-:W-:Y:S01]  /*5570*/  LOP3.LUT R0, R0, 0xffffffc0, RZ, 0xc0, !PT ;  /* 0xffffffc000007812 */ /* 0x000fe200078ec0ff */
[----:B------:R-:W-:Y:S04]  /*5580*/  IMAD.IADD R34, R31, 0x1, -R34 ;  /* 0x000000011f227824 */ /* 0x000fe800078e0a22 */
[----:B------:R-:W-:Y:S04]  /*5590*/  IMAD.IADD R0, R32, 0x1, R0 ;  /* 0x0000000120007824 */ /* 0x000fe800078e0200 */
[----:B------:R-:W-:Y:S01]  /*55a0*/  IMAD R34, R34, 0x100000, R0 ;  /* 0x0010000022227824 */ /* 0x000fe200078e0200 */
[----:B---3--:R-:W-:Y:S01]  /*55b0*/  @P5 SEL R47, RZ, 0x1, !P1 ;  /* 0x00000001ff2f5807 */ /* 0x008fe20004800000 */
[----:B----4-:R-:W-:Y:S06]  /*55c0*/  @!P5 BRA `(.L_x_86) ;  /* 0x000000000068d947 */ /* 0x010fec0003800000 */
[----:B------:R-:W-:Y:S01]  /*55d0*/  HFMA2 R43, -RZ, RZ, 0, 0 ;  /* 0x00000000ff2b7431 */ /* 0x000fe200000001ff */
[----:B------:R-:W-:Y:S01]  /*55e0*/  ISETP.NE.AND P1, PT, R47, RZ, PT ;  /* 0x000000ff2f00720c */ /* 0x000fe20003f25270 */
[----:B------:R-:W-:Y:S01]  /*55f0*/  IMAD.U32 R0, RZ, RZ, UR56 ;  /* 0x00000038ff007e24 */ /* 0x000fe2000f8e00ff */
[----:B------:R-:W-:Y:S11]  /*5600*/  BSSY B0, `(.L_x_87) ;  /* 0x0000005000007945 */ /* 0x000ff60003800000 */
[----:B------:R-:W-:Y:S05]  /*5610*/  @P1 BRA `(.L_x_88) ;  /* 0x00000000000c1947 */ /* 0x000fea0003800000 */
[----:B------:R-:W-:Y:S04]  /*5620*/  SHF.L.U32 R4, R45, 0x1f, RZ ;  /* 0x0000001f2d047819 */ /* 0x000fe800000006ff */
[----:B------:R-:W1:Y:S02]  /*5630*/  SYNCS.PHASECHK.TRANS64.TRYWAIT P1, [R2+URZ+0x30], R4 ;  /* 0x00003004020075a7 */ /* 0x000e6400080211ff */
[----:B-1----:R-:W-:Y:S05]  /*5640*/  @!P1 BRA `(.L_x_89) ;  /* 0x0000001c00849947 */ /* 0x002fea0003800000 */
.L_x_88:
[----:B------:R-:W-:Y:S05]  /*5650*/  BSYNC B0 ;  /* 0x0000000000007941 */ /* 0x000fea0003800000 */
.L_x_87:
[----:B------:R-:W-:Y:S01]  /*5660*/  ISETP.NE.AND P1, PT, R76, RZ, PT ;  /* 0x000000ff4c00720c */ /* 0x000fe20003f25270 */
[----:B------:R-:W-:Y:S01]  /*5670*/  IMAD.MOV.U32 R42, RZ, RZ, RZ ;  /* 0x000000ffff2a7224 */ /* 0x000fe200078e00ff */
[----:B------:R-:W-:Y:S02]  /*5680*/  CS2R R40, SRZ ;  /* 0x0000000000287805 */ /* 0x000fe4000001ff00 */
[----:B------:R-:W-:Y:S02]  /*5690*/  CS2R R50, SRZ ;  /* 0x0000000000327805 */ /* 0x000fe4000001ff00 */
[----:B------:R-:W-:Y:S07]  /*56a0*/  CS2R R48, SRZ ;  /* 0x0000000000307805 */ /* 0x000fee000001ff00 */
[----:B-1----:R-:W-:Y:S01]  /*56b0*/  @P1 IMAD R2, R0, 0x800, R64 ;  /* 0x0000080000021824 */ /* 0x002fe200078e0240 */
[----:B------:R-:W-:Y:S05]  /*56c0*/  @P1 WARPSYNC.ALL ;  /* 0x0000000000001948 */ /* 0x000fea0003800000 */
[----:B------:R-:W-:Y:S01]  /*56d0*/  @P1 LEA R2, R2, UR48, 0x1 ;  /* 0x0000003002021c11 */ /* 0x000fe2000f8e08ff */
[----:B------:R-:W-:Y:S04]  /*56e0*/  UIADD3 UR5, UPT, UPT, UR56, 0x1, URZ ;  /* 0x0000000138057890 */ /* 0x000fe8000fffe0ff */
[----:B------:R1:W3:Y:S01]  /*56f0*/  @P1 LDSM.16.M88.4 R40, [R2+0x200] ;  /* 0x000200000228183b */ /* 0x0002e20000000200 */
[----:B------:R-:W-:Y:S01]  /*5700*/  UISETP.NE.AND UP0, UPT, UR5, 0x3, UPT ;  /* 0x000000030500788c */ /* 0x000fe2000bf05270 */
[----:B------:R-:W-:Y:S03]  /*5710*/  @P1 IMAD R0, R69, 0x2, R2 ;  /* 0x0000000245001824 */ /* 0x000fe600078e0202 */
[----:B------:R-:W-:Y:S02]  /*5720*/  USEL UR4, URZ, 0x1, UP0 ;  /* 0x00000001ff047887 */ /* 0x000fe40008000000 */
[----:B------:R1:W4:Y:S01]  /*5730*/  @P1 LDSM.16.M88.4 R48, [R0+0x200] ;  /* 0x000200000030183b */ /* 0x0003220000000200 */
[----:B------:R-:W-:Y:S03]  /*5740*/  USEL UR5, UR5, URZ, UP0 ;  /* 0x000000ff05057287 */ /* 0x000fe60008000000 */
[----:B------:R-:W-:Y:S03]  /*5750*/  LOP3.LUT R45, R45, UR4, RZ, 0x3c, !PT ;  /* 0x000000042d2d7c12 */ /* 0x000fe6000f8e3cff */
[----:B------:R-:W-:Y:S02]  /*5760*/  IMAD.U32 R46, RZ, RZ, UR5 ;  /* 0x00000005ff2e7e24 */ /* 0x000fe4000f8e00ff */
.L_x_86:
[----:B------:R-:W-:Y:S05]  /*5770*/  BSYNC B1 ;  /* 0x0000000000017941 */ /* 0x000fea0003800000 */
.L_x_85:
[----:B-1----:R-:W-:Y:S04]  /*5780*/  SHF.R.U32.HI R0, RZ, 0x15, R34 ;  /* 0x00000015ff007819 */ /* 0x002fe80000011622 */
[----:B------:R-:W-:Y:S01]  /*5790*/  LOP3.LUT P1, RZ, R0, 0x3, R65, 0x48, !PT ;  /* 0x0000000300ff7812 */ /* 0x000fe20007824841 */
[----:B------:R-:W-:Y:S01]  /*57a0*/  @!UPT UIADD3 URZ, UPT, UPT, URZ, URZ, URZ ;  /* 0x000000fffffff290 */ /* 0x000fe2000fffe0ff */
[----:B--2---:R-:W-:Y:S11]  /*57b0*/  @P0 BRA `(.L_x_90) ;  /* 0x0000000000080947 */ /* 0x004ff60003800000 */
[----:B------:R-:W1:Y:S02]  /*57c0*/  SYNCS.PHASECHK.TRANS64.TRYWAIT P0, [R44+URZ+0x90], R3 ;  /* 0x000090032c0075a7 */ /* 0x000e6400080011ff */
[----:B-1----:R-:W-:Y:S05]  /*57d0*/  @!P0 BRA `(.L_x_91) ;  /* 0x0000001c00348947 */ /* 0x002fea0003800000 */
.L_x_90:
[----:B------:R-:W-:Y:S05]  /*57e0*/  @!P1 BRA `(.L_x_92) ;  /* 0x0000000000409947 */ /* 0x000fea0003800000 */
[----:B------:R-:W2:Y:S01]  /*57f0*/  LDCU.64 UR8, c[0x4][0x70] ;  /* 0x01000e00ff0877ac */ /* 0x000ea20008000a00 */
[----:B-1----:R-:W-:Y:S01]  /*5800*/  MOV R3, 0x0 ;  /* 0x0000000000037802 */ /* 0x002fe20000000f00 */
[----:B------:R-:W-:Y:S02]  /*5810*/  HFMA2 R12, -RZ, RZ, 0, 5.9604644775390625e-08 ;  /* 0x00000001ff0c7431 */ /* 0x000fe400000001ff */
[----:B------:R-:W-:Y:S02]  /*5820*/  IMAD.MOV.U32 R8, RZ, RZ, 0x192 ;  /* 0x00000192ff087424 */ /* 0x000fe400078e00ff */
[----:B------:R-:W-:Y:S01]  /*5830*/  IMAD.MOV.U32 R13, RZ, RZ, RZ ;  /* 0x000000ffff0d7224 */ /* 0x000fe200078e00ff */
[----:B------:R-:W1:Y:S01]  /*5840*/  LDCU.64 UR6, c[0x4][0x78] ;  /* 0x01000f00ff0677ac */ /* 0x000e620008000a00 */
[----:B------:R-:W3:Y:S01]  /*5850*/  LDC.64 R2, c[0x4][R3] ;  /* 0x0100000003027b82 */ /* 0x000ee20000000a00 */
[----:B------:R-:W5:Y:S01]  /*5860*/  LDCU.64 UR4, c[0x4][0x10] ;  /* 0x01000200ff0477ac */ /* 0x000f620008000a00 */
[----:B--2---:R-:W-:Y:S01]  /*5870*/  MOV R5, UR9 ;  /* 0x0000000900057c02 */ /* 0x004fe20008000f00 */
[----:B------:R-:W-:Y:S01]  /*5880*/  IMAD.U32 R4, RZ, RZ, UR8 ;  /* 0x00000008ff047e24 */ /* 0x000fe2000f8e00ff */
[----:B-1----:R-:W-:Y:S01]  /*5890*/  MOV R7, UR7 ;  /* 0x0000000700077c02 */ /* 0x002fe20008000f00 */
[----:B------:R-:W-:Y:S01]  /*58a0*/  IMAD.U32 R6, RZ, RZ, UR6 ;  /* 0x00000006ff067e24 */ /* 0x000fe2000f8e00ff */
[----:B-----5:R-:W-:Y:S01]  /*58b0*/  MOV R11, UR5 ;  /* 0x00000005000b7c02 */ /* 0x020fe20008000f00 */
[----:B------:R-:W-:Y:S02]  /*58c0*/  IMAD.U32 R10, RZ, RZ, UR4 ;  /* 0x00000004ff0a7e24 */ /* 0x000fe4000f8e00ff */
[----:B------:R-:W-:Y:S07]  /*58d0*/  LEPC R20, `(.L_x_92) ;  /* 0x000000001014794e */ /* 0x000fee0000000000 */
[----:B---34-:R-:W-:Y:S05]  /*58e0*/  CALL.ABS.NOINC R2 ;  /* 0x0000000002007343 */ /* 0x018fea0003c00000 */
.L_x_92:
[----:B-1-3--:R-:W-:Y:S01]  /*58f0*/  SHF.L.U32 R3, R40, 0x10, RZ ;  /* 0x0000001028037819 */ /* 0x00afe200000006ff */
[----:B------:R-:W-:Y:S05]  /*5900*/  WARPSYNC.ALL ;  /* 0x0000000000007948 */ /* 0x000fea0003800000 */
[----:B------:R-:W-:Y:S01]  /*5910*/  R2UR UR4, R34 ;  /* 0x00000000220472ca */ /* 0x000fe200000e0000 */
[----:B------:R-:W-:Y:S01]  /*5920*/  BSSY.RECONVERGENT B0, `(.L_x_93) ;  /* 0x0000050000007945 */ /* 0x000fe20003800200 */
[----:B------:R-:W-:Y:S02]  /*5930*/  SHF.L.U32 R20, R42, 0x10, RZ ;  /* 0x000000102a147819 */ /* 0x000fe400000006ff */
[----:B------:R-:W-:Y:S02]  /*5940*/  SHF.L.U32 R75, R69, 0x1, RZ ;  /* 0x00000001454b7819 */ /* 0x000fe400000006ff */
[----:B------:R-:W-:Y:S07]  /*5950*/  ISETP.NE.AND P0, PT, R70, RZ, PT ;  /* 0x000000ff4600720c */ /* 0x000fee0003f05270 */
[----:B------:R-:W1:Y:S02]  /*5960*/  LDTM.16dp256bit.x4 R4, tmem[UR4] ;  /* 0x00000004000479ee */ /* 0x000e640008120000 */
[C---:B-1----:R-:W-:Y:S01]  /*5970*/  FMUL R0, R33.reuse, R4 ;  /* 0x0000000421007220 */ /* 0x042fe20000400000 */
[----:B------:R-:W-:Y:S01]  /*5980*/  LOP3.LUT R4, R40, 0xffff0000, RZ, 0xc0, !PT ;  /* 0xffff000028047812 */ /* 0x000fe200078ec0ff */
[----:B------:R-:W-:Y:S01]  /*5990*/  FMUL R2, R33, R5 ;  /* 0x0000000521027220 */ /* 0x000fe20000400000 */
[----:B------:R-:W-:Y:S01]  /*59a0*/  SHF.L.U32 R5, R41, 0x10, RZ ;  /* 0x0000001029057819 */ /* 0x000fe200000006ff */
[----:B------:R-:W-:Y:S01]  /*59b0*/  FFMA R0, R35, R3, R0 ;  /* 0x0000000323007223 */ /* 0x000fe20000000000 */
[----:B------:R-:W-:Y:S01]  /*59c0*/  FMUL R3, R33, R6 ;  /* 0x0000000621037220 */ /* 0x000fe20000400000 */
[----:B------:R-:W-:Y:S01]  /*59d0*/  LOP3.LUT R6, R41, 0xffff0000, RZ, 0xc0, !PT ;  /* 0xffff000029067812 */ /* 0x000fe200078ec0ff */
[----:B------:R-:W-:Y:S01]  /*59e0*/  FFMA R2, R35, R4, R2 ;  /* 0x0000000423027223 */ /* 0x000fe20000000002 */
[----:B------:R-:W-:Y:S01]  /*59f0*/  FMUL R7, R33, R7 ;  /* 0x0000000721077220 */ /* 0x000fe20000400000 */
[----:B------:R-:W-:Y:S01]  /*5a00*/  FFMA R3, R35, R5, R3 ;  /* 0x0000000523037223 */ /* 0x000fe20000000003 */
[C---:B------:R-:W-:Y:S01]  /*5a10*/  FMUL R4, R33.reuse, R8 ;  /* 0x0000000821047220 */ /* 0x040fe20000400000 */
[----:B------:R-:W-:Y:S01]  /*5a20*/  FMUL R5, R33, R9 ;  /* 0x0000000921057220 */ /* 0x000fe20000400000 */
[----:B------:R-:W-:Y:S01]  /*5a30*/  F2FP.BF16.F32.PACK_AB R36, R2, R0 ;  /* 0x000000000224723e */ /* 0x000fe200000010ff */
[C---:B------:R-:W-:Y:S01]  /*5a40*/  FFMA R7, R35.reuse, R6, R7 ;  /* 0x0000000623077223 */ /* 0x040fe20000000007 */
[----:B------:R-:W-:Y:S01]  /*5a50*/  LOP3.LUT R0, R42, 0xffff0000, RZ, 0xc0, !PT ;  /* 0xffff00002a007812 */ /* 0x000fe200078ec0ff */
[----:B------:R-:W-:Y:S01]  /*5a60*/  FFMA R4, R35, R20, R4 ;  /* 0x0000001423047223 */ /* 0x000fe20000000004 */
[----:B------:R-:W-:Y:S01]  /*5a70*/  SHF.L.U32 R2, R43, 0x10, RZ ;  /* 0x000000102b027819 */ /* 0x000fe200000006ff */
[----:B------:R-:W-:Y:S01]  /*5a80*/  FMUL R6, R33, R10 ;  /* 0x0000000a21067220 */ /* 0x000fe20000400000 */
[----:B------:R-:W-:Y:S01]  /*5a90*/  F2FP.BF16.F32.PACK_AB R37, R7, R3 ;  /* 0x000000030725723e */ /* 0x000fe200000010ff */
[----:B------:R-:W-:Y:S01]  /*5aa0*/  FFMA R5, R35, R0, R5 ;  /* 0x0000000023057223 */ /* 0x000fe20000000005 */
[----:B------:R-:W-:Y:S01]  /*5ab0*/  LOP3.LUT R3, R43, 0xffff0000, RZ, 0xc0, !PT ;  /* 0xffff00002b037812 */ /* 0x000fe200078ec0ff */
[----:B------:R-:W-:Y:S01]  /*5ac0*/  FFMA R6, R35, R2, R6 ;  /* 0x0000000223067223 */ /* 0x000fe20000000006 */
[C---:B----4-:R-:W-:Y:S01]  /*5ad0*/  SHF.L.U32 R7, R48.reuse, 0x10, RZ ;  /* 0x0000001030077819 */ /* 0x050fe200000006ff */
[C---:B------:R-:W-:Y:S01]  /*5ae0*/  FMUL R11, R33.reuse, R11 ;  /* 0x0000000b210b7220 */ /* 0x040fe20000400000 */
[----:B------:R-:W-:Y:S01]  /*5af0*/  LOP3.LUT R0, R48, 0xffff0000, RZ, 0xc0, !PT ;  /* 0xffff000030007812 */ /* 0x000fe200078ec0ff */
[----:B------:R-:W-:Y:S01]  /*5b00*/  FMUL R8, R33, R12 ;  /* 0x0000000c21087220 */ /* 0x000fe20000400000 */
[----:B------:R-:W-:Y:S01]  /*5b10*/  SHF.L.U32 R2, R49, 0x10, RZ ;  /* 0x0000001031027819 */ /* 0x000fe200000006ff */
[----:B------:R-:W-:Y:S01]  /*5b20*/  FMUL R9, R33, R13 ;  /* 0x0000000d21097220 */ /* 0x000fe20000400000 */
[----:B------:R-:W-:Y:S01]  /*5b30*/  F2FP.BF16.F32.PACK_AB R38, R5, R4 ;  /* 0x000000040526723e */ /* 0x000fe200000010ff */
[C---:B------:R-:W-:Y:S01]  /*5b40*/  FFMA R11, R35.reuse, R3, R11 ;  /* 0x00000003230b7223 */ /* 0x040fe2000000000b */
[----:B------:R-:W-:Y:S01]  /*5b50*/  MOV R5, UR56 ;  /* 0x0000003800057c02 */ /* 0x000fe20008000f00 */
[----:B------:R-:W-:Y:S01]  /*5b60*/  FFMA R8, R35, R7, R8 ;  /* 0x0000000723087223 */ /* 0x000fe20000000008 */
[----:B------:R-:W-:Y:S01]  /*5b70*/  SHF.L.U32 R3, R51, 0x10, RZ ;  /* 0x0000001033037819 */ /* 0x000fe200000006ff */
[----:B------:R-:W-:Y:S01]  /*5b80*/  FFMA R9, R35, R0, R9 ;  /* 0x0000000023097223 */ /* 0x000fe20000000009 */
[----:B------:R-:W-:Y:S01]  /*5b90*/  LOP3.LUT R0, R49, 0xffff0000, RZ, 0xc0, !PT ;  /* 0xffff000031007812 */ /* 0x000fe200078ec0ff */
[----:B------:R-:W-:Y:S01]  /*5ba0*/  FMUL R10, R33, R14 ;  /* 0x0000000e210a7220 */ /* 0x000fe20000400000 */
[----:B------:R-:W-:Y:S01]  /*5bb0*/  LOP3.LUT R4, R51, 0xffff0000, RZ, 0xc0, !PT ;  /* 0xffff000033047812 */ /* 0x000fe200078ec0ff */
[C---:B------:R-:W-:Y:S01]  /*5bc0*/  FMUL R15, R33.reuse, R15 ;  /* 0x0000000f210f7220 */ /* 0x040fe20000400000 */
[----:B------:R-:W-:Y:S01]  /*5bd0*/  FMUL R12, R33, R16 ;  /* 0x00000010210c7220 */ /* 0x000fe20000400000 */
[C---:B------:R-:W-:Y:S01]  /*5be0*/  FFMA R10, R35.reuse, R2, R10 ;  /* 0x00000002230a7223 */ /* 0x040fe2000000000a */
[C---:B------:R-:W-:Y:S01]  /*5bf0*/  LOP3.LUT R2, R50.reuse, 0xffff0000, RZ, 0xc0, !PT ;  /* 0xffff000032027812 */ /* 0x040fe200078ec0ff */
[----:B------:R-:W-:Y:S01]  /*5c00*/  FFMA R15, R35, R0, R15 ;  /* 0x00000000230f7223 */ /* 0x000fe2000000000f */
[----:B------:R-:W-:Y:S01]  /*5c10*/  SHF.L.U32 R0, R50, 0x10, RZ ;  /* 0x0000001032007819 */ /* 0x000fe200000006ff */
[C---:B------:R-:W-:Y:S01]  /*5c20*/  FMUL R13, R33.reuse, R17 ;  /* 0x00000011210d7220 */ /* 0x040fe20000400000 */
[C---:B------:R-:W-:Y:S01]  /*5c30*/  FMUL R14, R33.reuse, R18 ;  /* 0x00000012210e7220 */ /* 0x040fe20000400000 */
[----:B------:R-:W-:Y:S01]  /*5c40*/  FMUL R19, R33, R19 ;  /* 0x0000001321137220 */ /* 0x000fe20000400000 */
[----:B------:R-:W-:Y:S01]  /*5c50*/  LEA R5, R5, R64, 0xb ;  /* 0x0000004005057211 */ /* 0x000fe200078e58ff */
[C---:B------:R-:W-:Y:S01]  /*5c60*/  FFMA R12, R35.reuse, R0, R12 ;  /* 0x00000000230c7223 */ /* 0x040fe2000000000c */
[C---:B------:R-:W-:Y:S01]  /*5c70*/  FFMA R13, R35.reuse, R2, R13 ;  /* 0x00000002230d7223 */ /* 0x040fe2000000000d */
[C---:B------:R-:W-:Y:S01]  /*5c80*/  FFMA R14, R35.reuse, R3, R14 ;  /* 0x00000003230e7223 */ /* 0x040fe2000000000e */
[----:B------:R-:W-:Y:S01]  /*5c90*/  FFMA R19, R35, R4, R19 ;  /* 0x0000000423137223 */ /* 0x000fe20000000013 */
[----:B------:R-:W-:Y:S02]  /*5ca0*/  F2FP.BF16.F32.PACK_AB R39, R11, R6 ;  /* 0x000000060b27723e */ /* 0x000fe400000010ff */
[----:B------:R-:W-:Y:S02]  /*5cb0*/  LEA R5, R5, UR48, 0x1 ;  /* 0x0000003005057c11 */ /* 0x000fe4000f8e08ff */
[----:B------:R-:W-:Y:S02]  /*5cc0*/  F2FP.BF16.F32.PACK_AB R8, R9, R8 ;  /* 0x000000080908723e */ /* 0x000fe400000010ff */
[----:B------:R-:W-:Y:S01]  /*5cd0*/  F2FP.BF16.F32.PACK_AB R9, R15, R10 ;  /* 0x0000000a0f09723e */ /* 0x000fe200000010ff */
[----:B------:R1:W-:Y:S01]  /*5ce0*/  STSM.16.M88.4 [R5+0x200], R36 ;  /* 0x0002002405007844 */ /* 0x0003e20000000200 */
[----:B------:R-:W-:Y:S02]  /*5cf0*/  F2FP.BF16.F32.PACK_AB R10, R13, R12 ;  /* 0x0000000c0d0a723e */ /* 0x000fe400000010ff */
[----:B------:R-:W-:Y:S02]  /*5d00*/  F2FP.BF16.F32.PACK_AB R11, R19, R14 ;  /* 0x0000000e130b723e */ /* 0x000fe400000010ff */
[----:B------:R-:W-:Y:S05]  /*5d10*/  IADD3 R0, PT, PT, R75, 0x200, R5 ;  /* 0x000002004b007810 */ /* 0x000fea0007ffe005 */
[----:B------:R1:W-:Y:S01]  /*5d20*/  STSM.16.M88.4 [R0], R8 ;  /* 0x0000000800007844 */ /* 0x0003e20000000200 */
[----:B------:R-:W-:Y:S01]  /*5d30*/  @!PT LDS RZ, [RZ] ;  /* 0x00000000fffff984 */ /* 0x000fe20000000800 */
[----:B------:R-:W-:Y:S01]  /*5d40*/  @!PT LDS RZ, [RZ] ;  /* 0x00000000fffff984 */ /* 0x000fe20000000800 */
[----:B------:R-:W-:Y:S01]  /*5d50*/  @!PT LDS RZ, [RZ] ;  /* 0x00000000fffff984 */ /* 0x000fe20000000800 */
[----:B------:R-:W-:Y:S01]  /*5d60*/  @!PT LDS RZ, [RZ] ;  /* 0x00000000fffff984 */ /* 0x000fe20000000800 */
[----:B------:R2:W-:Y:S07]  /*5d70*/  MEMBAR.ALL.CTA ;  /* 0x0000000000007992 */ /* 0x0005ee0000008000 */
[----:B--2---:R-:W2:Y:S02]  /*5d80*/  FENCE.VIEW.ASYNC.S ;  /* 0x00000000000073c6 */ /* 0x004ea40000000000 */
[----:B--2---:R-:W-:Y:S06]  /*5d90*/  BAR.SYNC.DEFER_BLOCKING 0x1, 0x80 ;  /* 0x0042000000007b1d */ /* 0x004fec0000010000 */
[----:B------:R-:W-:Y:S05]  /*5da0*/  @P0 BRA `(.L_x_94) ;  /* 0x00000000001c0947 */ /* 0x000fea0003800000 */
[----:B------:R-:W-:Y:S02]  /*5db0*/  UIADD3 UR6, UP0, UPT, UR54, 0x680, URZ ;  /* 0x0000068036067890 */ /* 0x000fe4000ff1e0ff */
[----:B------:R-:W-:Y:S02]  /*5dc0*/  ULEA UR4, UR56, UR48, 0xc ;  /* 0x0000003038047291 */ /* 0x000fe4000f8e60ff */
[----:B------:R-:W-:Y:S02]  /*5dd0*/  UIADD3.X UR7, UPT, UPT, URZ, UR55, URZ, UP0, !UPT ;  /* 0x00000037ff077290 */ /* 0x000fe400087fe4ff */
[----:B------:R-:W-:Y:S01]  /*5de0*/  UIADD3 UR40, UPT, UPT, UR4, 0x200, URZ ;  /* 0x0000020004287890 */ /* 0x000fe2000fffe0ff */
[----:B------:R-:W-:Y:S08]  /*5df0*/  UMOV UR43, UR36 ;  /* 0x00000024002b7c82 */ /* 0x000ff00008000000 */
[----:B------:R2:W-:Y:S02]  /*5e00*/  UTMASTG.3D [UR40], [UR6] ;  /* 0x00000028060073b5 */ /* 0x0005e40008010000 */
[----:B--2---:R0:W-:Y:S02]  /*5e10*/  UTMACMDFLUSH ;  /* 0x00000000000079b7 */ /* 0x0041e40000000000 */
.L_x_94:
[----:B------:R-:W-:Y:S05]  /*5e20*/  BSYNC.RECONVERGENT B0 ;  /* 0x0000000000007941 */ /* 0x000fea0003800200 */
.L_x_93:
[----:B------:R-:W-:Y:S01]  /*5e30*/  UIADD3 UR40, UPT, UPT, UR56, 0x1, URZ ;  /* 0x0000000138287890 */ /* 0x000fe2000fffe0ff */
[----:B------:R-:W-:Y:S03]  /*5e40*/  BSSY.RECONVERGENT B0, `(.L_x_95) ;  /* 0x0000005000007945 */ /* 0x000fe60003800200 */
[----:B------:R-:W-:Y:S04]  /*5e50*/  UISETP.NE.AND UP0, UPT, UR40, 0x3, UPT ;  /* 0x000000032800788c */ /* 0x000fe8000bf05270 */
[----:B------:R-:W-:Y:S01]  /*5e60*/  USEL UR43, UR40, URZ, UP0 ;  /* 0x000000ff282b7287 */ /* 0x000fe20008000000 */
[----:B------:R-:W-:Y:S11]  /*5e70*/  @P0 BRA `(.L_x_96) ;  /* 0x0000000000040947 */ /* 0x000ff60003800000 */
[----:B------:R-:W-:Y:S04]  /*5e80*/  DEPBAR.LE SB0, 0x1 ;  /* 0x000080400000791a */ /* 0x000fe80000000000 */
.L_x_96:
[----:B------:R-:W-:Y:S05]  /*5e90*/  BSYNC.RECONVERGENT B0 ;  /* 0x0000000000007941 */ /* 0x000fea0003800200 */
.L_x_95:
[----:B------:R-:W-:Y:S01]  /*5ea0*/  BAR.SYNC.DEFER_BLOCKING 0x1, 0x80 ;  /* 0x0042000000007b1d */ /* 0x000fe20000010000 */
[----:B------:R-:W-:Y:S01]  /*5eb0*/  ISETP.NE.AND P1, PT, R74, RZ, PT ;  /* 0x000000ff4a00720c */ /* 0x000fe20003f25270 */
[----:B------:R-:W-:Y:S01]  /*5ec0*/  UISETP.NE.AND UP0, UPT, UR50, URZ, UPT ;  /* 0x000000ff3200728c */ /* 0x000fe2000bf05270 */
[----:B------:R-:W-:Y:S11]  /*5ed0*/  LEA R2, R46, UR48, 0x3 ;  /* 0x000000302e027c11 */ /* 0x000ff6000f8e18ff */
[----:B------:R-:W-:Y:S01]  /*5ee0*/  @P1 SHF.L.U32 R3, R45, 0x1f, RZ ;  /* 0x0000001f2d031819 */ /* 0x000fe200000006ff */
[----:B------:R-:W-:Y:S06]  /*5ef0*/  BRA.U !UP0, `(.L_x_97) ;  /* 0x0000000108247547 */ /* 0x000fec000b800000 */
[----:B------:R-:W-:Y:S01]  /*5f00*/  IMAD.U32 R4, RZ, RZ, UR49 ;  /* 0x00000031ff047e24 */ /* 0x000fe2000f8e00ff */
[----:B-1----:R-:W-:Y:S01]  /*5f10*/  MOV R0, UR37 ;  /* 0x0000002500007c02 */ /* 0x002fe20008000f00 */
[----:B------:R-:W-:Y:S03]  /*5f20*/  UIADD3 UR49, UPT, UPT, UR49, 0x1, URZ ;  /* 0x0000000131317890 */ /* 0x000fe6000fffe0ff */
[----:B------:R-:W-:Y:S01]  /*5f30*/  @P1 LEA R4, R4, UR48, 0x3 ;  /* 0x0000003004041c11 */ /* 0x000fe2000f8e18ff */
[----:B------:R-:W-:Y:S04]  /*5f40*/  UISETP.NE.AND UP0, UPT, UR49, 0x3, UPT ;  /* 0x000000033100788c */ /* 0x000fe8000bf05270 */
[----:B------:R-:W-:Y:S01]  /*5f50*/  @P1 VIADD R4, R4, 0x48 ;  /* 0x0000004804041836 */ /* 0x000fe20000000000 */
[----:B------:R-:W-:Y:S04]  /*5f60*/  USEL UR49, UR49, URZ, UP0 ;  /* 0x000000ff31317287 */ /* 0x000fe80008000000 */
[----:B------:R-:W-:Y:S04]  /*5f70*/  @P1 PRMT R0, R0, 0x654, R4 ;  /* 0x0000065400001816 */ /* 0x000fe80000000004 */
[----:B------:R2:W-:Y:S04]  /*5f80*/  @P1 SYNCS.ARRIVE.TRANS64.RED.A1T0 RZ, [R0+URZ], RZ ;  /* 0x000000ff00ff19a7 */ /* 0x0005e800081004ff */
.L_x_97:
[----:B------:R-:W3:Y:S01]  /*5f90*/  @P1 SYNCS.PHASECHK.TRANS64.TRYWAIT P0, [R2+URZ+0x30], R3 ;  /* 0x00003003020015a7 */ /* 0x000ee200080011ff */
[----:B------:R-:W-:Y:S01]  /*5fa0*/  BSSY B1, `(.L_x_98) ;  /* 0x0000013000017945 */ /* 0x000fe20003800000 */
[----:B---3--:R-:W-:Y:S03]  /*5fb0*/  @P1 SEL R47, RZ, 0x1, !P0 ;  /* 0x00000001ff2f1807 */ /* 0x008fe60004000000 */
[----:B------:R-:W-:Y:S05]  /*5fc0*/  @!P1 BRA `(.L_x_99) ;  /* 0x0000000000409947 */ /* 0x000fea0003800000 */
[----:B------:R-:W-:Y:S01]  /*5fd0*/  ISETP.NE.AND P1, PT, R76, RZ, PT ;  /* 0x000000ff4c00720c */ /* 0x000fe20003f25270 */
[----:B------:R-:W-:Y:S01]  /*5fe0*/  BSSY B0, `(.L_x_100) ;  /* 0x0000009000007945 */ /* 0x000fe20003800000 */
[----:B------:R-:W-:Y:S11]  /*5ff0*/  ISETP.NE.AND P0, PT, R47, RZ, PT ;  /* 0x000000ff2f00720c */ /* 0x000ff60003f05270 */
[----:B------:R-:W-:Y:S05]  /*6000*/  @P1 IMAD R3, R46, 0x800, R64 ;  /* 0x000008002e031824 */ /* 0x000fea00078e0240 */
[----:B------:R-:W-:Y:S05]  /*6010*/  @P1 LEA R3, R3, UR48, 0x1 ;  /* 0x0000003003031c11 */ /* 0x000fea000f8e08ff */
[----:B-12---:R-:W-:Y:S01]  /*6020*/  @P1 IMAD.IADD R0, R75, 0x1, R3 ;  /* 0x000000014b001824 */ /* 0x006fe200078e0203 */
[----:B------:R-:W-:Y:S06]  /*6030*/  @P0 BRA `(.L_x_101) ;  /* 0x00000000000c0947 */ /* 0x000fec0003800000 */
[----:B------:R-:W-:Y:S04]  /*6040*/  SHF.L.U32 R45, R45, 0x1f, RZ ;  /* 0x0000001f2d2d7819 */ /* 0x000fe800000006ff */
[----:B------:R-:W1:Y:S02]  /*6050*/  SYNCS.PHASECHK.TRANS64.TRYWAIT P0, [R2+URZ+0x30], R45 ;  /* 0x0000302d020075a7 */ /* 0x000e6400080011ff */
[----:B-1----:R-:W-:Y:S05]  /*6060*/  @!P0 BRA `(.L_x_102) ;  /* 0x0000001400248947 */ /* 0x002fea0003800000 */
.L_x_101:
[----:B------:R-:W-:Y:S05]  /*6070*/  BSYNC B0 ;  /* 0x0000000000007941 */ /* 0x000fea0003800000 */
.L_x_100:
[----:B------:R-:W-:Y:S11]  /*6080*/  ISETP.NE.AND P0, PT, R76, RZ, PT ;  /* 0x000000ff4c00720c */ /* 0x000ff60003f05270 */
[----:B------:R-:W-:Y:S02]  /*6090*/  @!UPT UIADD3 URZ, UPT, UPT, URZ, URZ, URZ ;  /* 0x000000fffffff290 */ /* 0x000fe4000fffe0ff */
[----:B------:R-:W-:Y:S05]  /*60a0*/  @P0 WARPSYNC.ALL ;  /* 0x0000000000000948 */ /* 0x000fea0003800000 */
[----:B------:R3:W4:Y:S04]  /*60b0*/  @P0 LDSM.16.M88.4 R40, [R3+0x200] ;  /* 0x000200000328083b */ /* 0x0007280000000200 */
[----:B------:R3:W2:Y:S02]  /*60c0*/  @P0 LDSM.16.M88.4 R48, [R0+0x200] ;  /* 0x000200000030083b */ /* 0x0006a40000000200 */
.L_x_99:
[----:B------:R-:W-:Y:S05]  /*60d0*/  BSYNC B1 ;  /* 0x0000000000017941 */ /* 0x000fea0003800000 */
.L_x_98:
[----:B-123--:R-:W-:Y:S05]  /*60e0*/  VIADD R0, R34, 0x20 ;  /* 0x0000002022007836 */ /* 0x00efea0000000000 */
[----:B------:R-:W-:Y:S04]  /*60f0*/  SHF.R.U32.HI R0, RZ, 0x15, R0 ;  /* 0x00000015ff007819 */ /* 0x000fe80000011600 */
[----:B------:R-:W-:Y:S11]  /*6100*/  LOP3.LUT P0, RZ, R0, 0x3, R65, 0x48, !PT ;  /* 0x0000000300ff7812 */ /* 0x000ff60007804841 */
[----:B------:R-:W-:Y:S02]  /*6110*/  @!UPT UIADD3 URZ, UPT, UPT, URZ, URZ, URZ ;  /* 0x000000fffffff290 */ /* 0x000fe4000fffe0ff */
[----:B------:R-:W-:Y:S05]  /*6120*/  @!P0 BRA `(.L_x_103) ;  /* 0x0000000000408947 */ /* 0x000fea0003800000 */
[----:B------:R-:W1:Y:S01]  /*6130*/  LDCU.64 UR8, c[0x4][0x70] ;  /* 0x01000e00ff0877ac */ /* 0x000e620008000a00 */
[----:B------:R-:W-:Y:S01]  /*6140*/  MOV R3, 0x0 ;  /* 0x0000000000037802 */ /* 0x000fe20000000f00 */
[----:B------:R-:W-:Y:S02]  /*6150*/  HFMA2 R12, -RZ, RZ, 0, 5.9604644775390625e-08 ;  /* 0x00000001ff0c7431 */ /* 0x000fe400000001ff */
[----:B------:R-:W-:Y:S02]  /*6160*/  IMAD.MOV.U32 R8, RZ, RZ, 0x192 ;  /* 0x00000192ff087424 */ /* 0x000fe400078e00ff */
[----:B------:R-:W-:Y:S01]  /*6170*/  IMAD.MOV.U32 R13, RZ, RZ, RZ ;  /* 0x000000ffff0d7224 */ /* 0x000fe200078e00ff */
[----:B------:R-:W2:Y:S01]  /*6180*/  LDCU.64 UR6, c[0x4][0x78] ;  /* 0x01000f00ff0677ac */ /* 0x000ea20008000a00 */
[----:B------:R-:W3:Y:S01]  /*6190*/  LDC.64 R2, c[0x4][R3] ;  /* 0x0100000003027b82 */ /* 0x000ee20000000a00 */
[----:B------:R-:W5:Y:S01]  /*61a0*/  LDCU.64 UR4, c[0x4][0x10] ;  /* 0x01000200ff0477ac */ /* 0x000f620008000a00 */
[----:B-1----:R-:W-:Y:S01]  /*61b0*/  MOV R5, UR9 ;  /* 0x0000000900057c02 */ /* 0x002fe20008000f00 */
[----:B------:R-:W-:Y:S01]  /*61c0*/  IMAD.U32 R4, RZ, RZ, UR8 ;  /* 0x00000008ff047e24 */ /* 0x000fe2000f8e00ff */
[----:B--2---:R-:W-:Y:S01]  /*61d0*/  MOV R7, UR7 ;  /* 0x0000000700077c02 */ /* 0x004fe20008000f00 */
[----:B------:R-:W-:Y:S01]  /*61e0*/  IMAD.U32 R6, RZ, RZ, UR6 ;  /* 0x00000006ff067e24 */ /* 0x000fe2000f8e00ff */
[----:B-----5:R-:W-:Y:S01]  /*61f0*/  MOV R11, UR5 ;  /* 0x00000005000b7c02 */ /* 0x020fe20008000f00 */
[----:B------:R-:W-:Y:S02]  /*6200*/  IMAD.U32 R10, RZ, RZ, UR4 ;  /* 0x00000004ff0a7e24 */ /* 0x000fe4000f8e00ff */
[----:B------:R-:W-:Y:S07]  /*6210*/  LEPC R20, `(.L_x_103) ;  /* 0x000000001014794e */ /* 0x000fee0000000000 */
[----:B---34-:R-:W-:Y:S05]  /*6220*/  CALL.ABS.NOINC R2 ;  /* 0x0000000002007343 */ /* 0x018fea0003c00000 */
.L_x_103:
[----:B------:R-:W-:Y:S01]  /*6230*/  ISETP.NE.AND P0, PT, R70, RZ, PT ;  /* 0x000000ff4600720c */ /* 0x000fe20003f05270 */
[----:B------:R-:W-:Y:S05]  /*6240*/  WARPSYNC.ALL ;  /* 0x0000000000007948 */ /* 0x000fea0003800000 */
[----:B------:R-:W-:Y:S01]  /*6250*/  R2UR UR4, R34 ;  /* 0x00000000220472ca */ /* 0x000fe200000e0000 */
[----:B------:R-:W-:Y:S01]  /*6260*/  BSSY.RECONVERGENT B0, `(.L_x_104) ;  /* 0x0000056000007945 */ /* 0x000fe20003800200 */
[C---:B----4-:R-:W-:Y:S02]  /*6270*/  SHF.L.U32 R20, R40.reuse, 0x10, RZ ;  /* 0x0000001028147819 */ /* 0x050fe400000006ff */
[----:B------:R-:W-:Y:S02]  /*6280*/  LOP3.LUT R21, R40, 0xffff0000, RZ, 0xc0, !PT ;  /* 0xffff000028157812 */ /* 0x000fe400078ec0ff */
[C---:B------:R-:W-:Y:S02]  /*6290*/  SHF.L.U32 R34, R41.reuse, 0x10, RZ ;  /* 0x0000001029227819 */ /* 0x040fe400000006ff */
[----:B------:R-:W-:Y:S02]  /*62a0*/  R2UR UR5, R44 ;  /* 0x000000002c0572ca */ /* 0x000fe400000e0000 */
[----:B------:R-:W-:Y:S02]  /*62b0*/  LOP3.LUT R36, R41, 0xffff0000, RZ, 0xc0, !PT ;  /* 0xffff000029247812 */ /* 0x000fe400078ec0ff */
[C---:B------:R-:W-:Y:S01]  /*62c0*/  SHF.L.U32 R37, R42.reuse, 0x10, RZ ;  /* 0x000000102a257819 */ /* 0x040fe200000006ff */
[----:B------:R-:W1:Y:S01]  /*62d0*/  LDTM.16dp256bit.x4 R4, tmem[UR4+0x20] ;  /* 0x00002004000479ee */ /* 0x000e620008120000 */
[----:B------:R-:W-:Y:S01]  /*62e0*/  LOP3.LUT R38, R42, 0xffff0000, RZ, 0xc0, !PT ;  /* 0xffff00002a267812 */ /* 0x000fe200078ec0ff */
[----:B------:R-:W-:Y:S01]  /*62f0*/  NOP ;  /* 0x0000000000007918 */ /* 0x000fe20000000000 */
[C---:B------:R-:W-:Y:S02]  /*6300*/  SHF.L.U32 R39, R43.reuse, 0x10, RZ ;  /* 0x000000102b277819 */ /* 0x040fe400000006ff */
[----:B------:R-:W-:Y:S02]  /*6310*/  LOP3.LUT R40, R43, 0xffff0000, RZ, 0xc0, !PT ;  /* 0xffff00002b287812 */ /* 0x000fe400078ec0ff */
[C---:B------:R-:W-:Y:S01]  /*6320*/  SHF.L.U32 R41, R48.reuse, 0x10, RZ ;  /* 0x0000001030297819 */ /* 0x040fe200000006ff */
[----:B------:R-:W-:Y:S01]  /*6330*/  UIADD3 UR5, UPT, UPT, UR5, 0xb0, URZ ;  /* 0x000000b005057890 */ /* 0x000fe2000fffe0ff */
[----:B------:R-:W-:Y:S02]  /*6340*/  LOP3.LUT R42, R48, 0xffff0000, RZ, 0xc0, !PT ;  /* 0xffff0000302a7812 */ /* 0x000fe400078ec0ff */
[C---:B------:R-:W-:Y:S01]  /*6350*/  SHF.L.U32 R43, R49.reuse, 0x10, RZ ;  /* 0x00000010312b7819 */ /* 0x040fe200000006ff */
[----:B------:R-:W-:Y:S01]  /*6360*/  UPRMT UR5, UR37, 0x654, UR5 ;  /* 0x0000065425057896 */ /* 0x000fe20008000005 */
[----:B------:R-:W-:Y:S02]  /*6370*/  LOP3.LUT R44, R49, 0xffff0000, RZ, 0xc0, !PT ;  /* 0xffff0000312c7812 */ /* 0x000fe400078ec0ff */
[C---:B------:R-:W-:Y:S02]  /*6380*/  SHF.L.U32 R45, R50.reuse, 0x10, RZ ;  /* 0x00000010322d7819 */ /* 0x040fe400000006ff */
[----:B------:R-:W-:Y:S02]  /*6390*/  LOP3.LUT R46, R50, 0xffff0000, RZ, 0xc0, !PT ;  /* 0xffff0000322e7812 */ /* 0x000fe400078ec0ff */
[C---:B------:R-:W-:Y:S02]  /*63a0*/  SHF.L.U32 R47, R51.reuse, 0x10, RZ ;  /* 0x00000010332f7819 */ /* 0x040fe400000006ff */
[----:B-1----:R-:W-:Y:S01]  /*63b0*/  SYNCS.ARRIVE.TRANS64.RED.A1T0 RZ, [UR5], RZ ;  /* 0x000000ffffff79a7 */ /* 0x002fe20008100405 */
[----:B------:R-:W-:Y:S01]  /*63c0*/  LOP3.LUT R48, R51, 0xffff0000, RZ, 0xc0, !PT ;  /* 0xffff000033307812 */ /* 0x000fe200078ec0ff */
[C---:B------:R-:W-:Y:S01]  /*63d0*/  FMUL R4, R33.reuse, R4 ;  /* 0x0000000421047220 */ /* 0x040fe20000400000 */
[C---:B------:R-:W-:Y:S01]  /*63e0*/  FMUL R5, R33.reuse, R5 ;  /* 0x0000000521057220 */ /* 0x040fe20000400000 */
[C---:B------:R-:W-:Y:S01]  /*63f0*/  FMUL R6, R33.reuse, R6 ;  /* 0x0000000621067220 */ /* 0x040fe20000400000 */
[----:B------:R-:W-:Y:S01]  /*6400*/  FMUL R7, R33, R7 ;  /* 0x0000000721077220 */ /* 0x000fe20000400000 */
[C---:B------:R-:W-:Y:S01]  /*6410*/  FFMA R4, R35.reuse, R20, R4 ;  /* 0x0000001423047223 */ /* 0x040fe20000000004 */
[C---:B------:R-:W-:Y:S01]  /*6420*/  FFMA R5, R35.reuse, R21, R5 ;  /* 0x0000001523057223 */ /* 0x040fe20000000005 */
[C---:B------:R-:W-:Y:S01]  /*6430*/  FFMA R6, R35.reuse, R34, R6 ;  /* 0x0000002223067223 */ /* 0x040fe20000000006 */
[----:B------:R-:W-:Y:S01]  /*6440*/  FFMA R7, R35, R36, R7 ;  /* 0x0000002423077223 */ /* 0x000fe20000000007 */
[C---:B------:R-:W-:Y:S01]  /*6450*/  FMUL R8, R33.reuse, R8 ;  /* 0x0000000821087220 */ /* 0x040fe20000400000 */
[----:B------:R-:W-:Y:S01]  /*6460*/  FMUL R9, R33, R9 ;  /* 0x0000000921097220 */ /* 0x000fe20000400000 */
[----:B------:R-:W-:Y:S01]  /*6470*/  F2FP.BF16.F32.PACK_AB R4, R5, R4 ;  /* 0x000000040504723e */ /* 0x000fe200000010ff */
[----:B------:R-:W-:Y:S01]  /*6480*/  FMUL R10, R33, R10 ;  /* 0x0000000a210a7220 */ /* 0x000fe20000400000 */
[----:B------:R-:W-:Y:S01]  /*6490*/  F2FP.BF16.F32.PACK_AB R5, R7, R6 ;  /* 0x000000060705723e */ /* 0x000fe200000010ff */
[C---:B------:R-:W-:Y:S01]  /*64a0*/  FFMA R8, R35.reuse, R37, R8 ;  /* 0x0000002523087223 */ /* 0x040fe20000000008 */
[----:B------:R-:W-:Y:S01]  /*64b0*/  FFMA R9, R35, R38, R9 ;  /* 0x0000002623097223 */ /* 0x000fe20000000009 */
[C---:B------:R-:W-:Y:S01]  /*64c0*/  FMUL R11, R33.reuse, R11 ;  /* 0x0000000b210b7220 */ /* 0x040fe20000400000 */
[C---:B------:R-:W-:Y:S01]  /*64d0*/  FMUL R0, R33.reuse, R12 ;  /* 0x0000000c21007220 */ /* 0x040fe20000400000 */
[----:B------:R-:W-:Y:S01]  /*64e0*/  FMUL R2, R33, R13 ;  /* 0x0000000d21027220 */ /* 0x000fe20000400000 */
[----:B------:R-:W-:Y:S01]  /*64f0*/  FFMA R10, R35, R39, R10 ;  /* 0x00000027230a7223 */ /* 0x000fe2000000000a */
[----:B------:R-:W-:Y:S01]  /*6500*/  FMUL R3, R33, R14 ;  /* 0x0000000e21037220 */ /* 0x000fe20000400000 */
[----:B------:R-:W-:Y:S01]  /*6510*/  F2FP.BF16.F32.PACK_AB R6, R9, R8 ;  /* 0x000000080906723e */ /* 0x000fe200000010ff */
[----:B------:R-:W-:Y:S01]  /*6520*/  FFMA R11, R35, R40, R11 ;  /* 0x00000028230b7223 */ /* 0x000fe2000000000b */
[C---:B------:R-:W-:Y:S01]  /*6530*/  FMUL R15, R33.reuse, R15 ;  /* 0x0000000f210f7220 */ /* 0x040fe20000400000 */
[----:B------:R-:W-:Y:S01]  /*6540*/  FMUL R12, R33, R16 ;  /* 0x00000010210c7220 */ /* 0x000fe20000400000 */
[----:B------:R-:W-:Y:S01]  /*6550*/  FFMA R0, R35, R41, R0 ;  /* 0x0000002923007223 */ /* 0x000fe20000000000 */
[----:B------:R-:W-:Y:S01]  /*6560*/  MOV R8, UR43 ;  /* 0x0000002b00087c02 */ /* 0x000fe20008000f00 */
[----:B------:R-:W-:Y:S01]  /*6570*/  FMUL R13, R33, R17 ;  /* 0x00000011210d7220 */ /* 0x000fe20000400000 */
[----:B------:R-:W-:Y:S01]  /*6580*/  FFMA R2, R35, R42, R2 ;  /* 0x0000002a23027223 */ /* 0x000fe20000000002 */
[----:B------:R-:W-:Y:S01]  /*6590*/  FMUL R14, R33, R18 ;  /* 0x00000012210e7220 */ /* 0x000fe20000400000 */
[C---:B------:R-:W-:Y:S01]  /*65a0*/  FFMA R3, R35.reuse, R43, R3 ;  /* 0x0000002b23037223 */ /* 0x040fe20000000003 */
[----:B------:R-:W-:Y:S01]  /*65b0*/  FFMA R15, R35, R44, R15 ;  /* 0x0000002c230f7223 */ /* 0x000fe2000000000f */
[----:B------:R-:W-:Y:S01]  /*65c0*/  FMUL R19, R33, R19 ;  /* 0x0000001321137220 */ /* 0x000fe20000400000 */
[C---:B------:R-:W-:Y:S01]  /*65d0*/  FFMA R12, R35.reuse, R45, R12 ;  /* 0x0000002d230c7223 */ /* 0x040fe2000000000c */
[----:B------:R-:W-:Y:S01]  /*65e0*/  LEA R8, R8, R64, 0xb ;  /* 0x0000004008087211 */ /* 0x000fe200078e58ff */
        /* <DEDUP_REMOVED lines=22> */
[----:B------:R-:W-:Y:S02]  /*6750*/  UIADD3 UR5, UPT, UPT, UR41, 0x20, URZ ;  /* 0x0000002029057890 */ /* 0x000fe4000fffe0ff */
[----:B------:R-:W-:Y:S02]  /*6760*/  UIADD3 UR4, UPT, UPT, UR10, 0x200, URZ ;  /* 0x000002000a047890 */ /* 0x000fe4000fffe0ff */
[----:B------:R-:W-:Y:S01]  /*6770*/  UIADD3.X UR9, UPT, UPT, URZ, UR55, URZ, UP0, !UPT ;  /* 0x00000037ff097290 */ /* 0x000fe200087fe4ff */
[----:B------:R-:W-:Y:S01]  /*6780*/  UMOV UR6, UR42 ;  /* 0x0000002a00067c82 */ /* 0x000fe20008000000 */
[----:B------:R-:W-:Y:S07]  /*6790*/  UMOV UR7, UR36 ;  /* 0x0000002400077c82 */ /* 0x000fee0008000000 */
[----:B------:R2:W-:Y:S02]  /*67a0*/  UTMASTG.3D [UR4], [UR8] ;  /* 0x00000004080073b5 */ /* 0x0005e40008010000 */
[----:B--2---:R0:W-:Y:S02]  /*67b0*/  UTMACMDFLUSH ;  /* 0x00000000000079b7 */ /* 0x0041e40000000000 */
.L_x_105:
[----:B------:R-:W-:Y:S05]  /*67c0*/  BSYNC.RECONVERGENT B0 ;  /* 0x0000000000007941 */ /* 0x000fea0003800200 */
.L_x_104:
[----:B------:R-:W-:Y:S01]  /*67d0*/  UIADD3 UR43, UPT, UPT, UR43, 0x1, URZ ;  /* 0x000000012b2b7890 */ /* 0x000fe2000fffe0ff */
[----:B------:R-:W-:Y:S03]  /*67e0*/  BSSY.RECONVERGENT B0, `(.L_x_106) ;  /* 0x0000008000007945 */ /* 0x000fe60003800200 */
[----:B------:R-:W-:Y:S04]  /*67f0*/  UISETP.NE.AND UP0, UPT, UR43, 0x3, UPT ;  /* 0x000000032b00788c */ /* 0x000fe8000bf05270 */
[----:B------:R-:W-:Y:S02]  /*6800*/  UISETP.EQ.XOR UP1, UPT, UR40, 0x3, !UP0 ;  /* 0x000000032800788c */ /* 0x000fe4000c722a70 */
[----:B------:R-:W-:Y:S02]  /*6810*/  USEL UR56, UR43, URZ, UP0 ;  /* 0x000000ff2b387287 */ /* 0x000fe40008000000 */
[----:B------:R-:W-:Y:S04]  /*6820*/  USEL UR4, URZ, 0x1, !UP1 ;  /* 0x00000001ff047887 */ /* 0x000fe8000c800000 */
[----:B------:R-:W-:Y:S01]  /*6830*/  ULOP3.LUT UR51, UR51, UR4, URZ, 0x3c, !UPT ;  /* 0x0000000433337292 */ /* 0x000fe2000f8e3cff */
[----:B------:R-:W-:Y:S11]  /*6840*/  @P0 BRA `(.L_x_107) ;  /* 0x0000000000040947 */ /* 0x000ff60003800000 */
[----:B------:R-:W-:Y:S04]  /*6850*/  DEPBAR.LE SB0, 0x1 ;  /* 0x000080400000791a */ /* 0x000fe80000000000 */
.L_x_107:
[----:B------:R-:W-:Y:S05]  /*6860*/  BSYNC.RECONVERGENT B0 ;  /* 0x0000000000007941 */ /* 0x000fea0003800200 */
.L_x_106:
[----:B------:R-:W-:Y:S01]  /*6870*/  BAR.SYNC.DEFER_BLOCKING 0x1, 0x80 ;  /* 0x0042000000007b1d */ /* 0x000fe20000010000 */
[----:B------:R-:W-:Y:S01]  /*6880*/  UISETP.NE.AND UP0, UPT, UR50, -0x2, UPT ;  /* 0xfffffffe3200788c */ /* 0x000fe2000bf05270 */
[----:B------:R-:W-:Y:S08]  /*6890*/  IADD3 R31, PT, PT, R31, 0x1, RZ ;  /* 0x000000011f1f7810 */ /* 0x000ff00007ffe0ff */
[----:B------:R-:W-:Y:S05]  /*68a0*/  BRA.U !UP0, `(.L_x_108) ;  /* 0x0000000108287547 */ /* 0x000fea000b800000 */
[----:B------:R-:W-:Y:S01]  /*68b0*/  ISETP.NE.AND P0, PT, R74, RZ, PT ;  /* 0x000000ff4a00720c */ /* 0x000fe20003f05270 */
[----:B------:R-:W-:Y:S01]  /*68c0*/  IMAD.U32 R2, RZ, RZ, UR49 ;  /* 0x00000031ff027e24 */ /* 0x000fe2000f8e00ff */
[----:B------:R-:W-:Y:S01]  /*68d0*/  UIADD3 UR49, UPT, UPT, UR49, 0x1, URZ ;  /* 0x0000000131317890 */ /* 0x000fe2000fffe0ff */
[----:B------:R-:W-:Y:S03]  /*68e0*/  IMAD.U32 R0, RZ, RZ, UR37 ;  /* 0x00000025ff007e24 */ /* 0x000fe6000f8e00ff */
[----:B------:R-:W-:Y:S04]  /*68f0*/  UISETP.NE.AND UP0, UPT, UR49, 0x3, UPT ;  /* 0x000000033100788c */ /* 0x000fe8000bf05270 */
[----:B------:R-:W-:Y:S03]  /*6900*/  USEL UR49, UR49, URZ, UP0 ;  /* 0x000000ff31317287 */ /* 0x000fe60008000000 */
[----:B------:R-:W-:Y:S05]  /*6910*/  @P0 LEA R2, R2, UR48, 0x3 ;  /* 0x0000003002020c11 */ /* 0x000fea000f8e18ff */
[----:B------:R-:W-:Y:S05]  /*6920*/  @P0 VIADD R2, R2, 0x48 ;  /* 0x0000004802020836 */ /* 0x000fea0000000000 */
[----:B------:R-:W-:Y:S04]  /*6930*/  @P0 PRMT R0, R0, 0x654, R2 ;  /* 0x0000065400000816 */ /* 0x000fe80000000002 */
[----:B------:R2:W-:Y:S03]  /*6940*/  @P0 SYNCS.ARRIVE.TRANS64.RED.A1T0 RZ, [R0+URZ], RZ ;  /* 0x000000ff00ff09a7 */ /* 0x0005e600081004ff */
.L_x_108:
[----:B------:R-:W-:Y:S01]  /*6950*/  ISETP.NE.AND P2, PT, R71, RZ, PT ;  /* 0x000000ff4700720c */ /* 0x000fe20003f45270 */
[----:B------:R-:W-:Y:S01]  /*6960*/  UIADD3 UR50, UPT, UPT, UR50, 0x2, URZ ;  /* 0x0000000232327890 */ /* 0x000fe2000fffe0ff */
[----:B------:R-:W-:Y:S01]  /*6970*/  ISETP.NE.AND P0, PT, R73, 0x2, PT ;  /* 0x000000024900780c */ /* 0x000fe20003f05270 */
[----:B------:R-:W-:Y:S01]  /*6980*/  IMAD.IADD R20, R29, 0x1, R58 ;  /* 0x000000011d147824 */ /* 0x000fe200078e023a */
[----:B------:R-:W-:Y:S01]  /*6990*/  ISETP.NE.AND P1, PT, R31, 0x4, PT ;  /* 0x000000041f00780c */ /* 0x000fe20003f25270 */
[----:B------:R-:W-:Y:S01]  /*69a0*/  IMAD.IADD R21, R30, 0x1, R59 ;  /* 0x000000011e157824 */ /* 0x000fe200078e023b */
[----:B------:R-:W-:Y:S02]  /*69b0*/  SEL R2, RZ, 0x1, P0 ;  /* 0x00000001ff027807 */ /* 0x000fe40000000000 */
[----:B--2---:R-:W-:Y:S02]  /*69c0*/  SEL R0, RZ, 0x1, P1 ;  /* 0x00000001ff007807 */ /* 0x004fe40000800000 */
[----:B------:R-:W-:Y:S02]  /*69d0*/  LOP3.LUT R67, R67, R2, RZ, 0x3c, !PT ;  /* 0x0000000243437212 */ /* 0x000fe400078e3cff */
[----:B------:R-:W-:Y:S02]  /*69e0*/  LOP3.LUT R68, R68, R0, RZ, 0x3c, !PT ;  /* 0x0000000044447212 */ /* 0x000fe400078e3cff */
[----:B------:R-:W-:Y:S02]  /*69f0*/  @P2 R2UR UR36, R66 ;  /* 0x00000000422422ca */ /* 0x000fe400000e0000 */
[----:B------:R-:W-:Y:S02]  /*6a00*/  SEL R73, R73, RZ, P0 ;  /* 0x000000ff49497207 */ /* 0x000fe40000000000 */
[----:B------:R-:W-:Y:S01]  /*6a10*/  SEL R31, R31, RZ, P1 ;  /* 0x000000ff1f1f7207 */ /* 0x000fe20000800000 */
[----:B------:R-:W-:Y:S10]  /*6a20*/  @P2 BRA `(.L_x_109) ;  /* 0xffffffdc00e02947 */ /* 0x000ff4000383ffff */
[----:B------:R-:W-:-:S09]  /*6a30*/  UISETP.NE.AND UP0, UPT, UR53, URZ, UPT ;  /* 0x000000ff3500728c */ /* 0x000fd2000bf05270 */
[----:B------:R-:W-:Y:S05]  /*6a40*/  BRA.U !UP0, `(.L_x_110) ;  /* 0x0000000108487547 */ /* 0x000fea000b800000 */
[----:B------:R-:W2:Y:S02]  /*6a50*/  LDCU.64 UR4, c[0x0][0x890] ;  /* 0x00011200ff0477ac */ /* 0x000ea40008000a00 */
[----:B--2---:R-:W-:-:S04]  /*6a60*/  UISETP.NE.U32.AND UP0, UPT, UR4, URZ, UPT ;  /* 0x000000ff0400728c */ /* 0x004fc8000bf05070 */
[----:B------:R-:W-:-:S09]  /*6a70*/  UISETP.NE.AND.EX UP0, UPT, UR5, URZ, UPT, UP0 ;  /* 0x000000ff0500728c */ /* 0x000fd2000bf05300 */
[----:B------:R-:W-:Y:S05]  /*6a80*/  BRA.U UP0, `(.L_x_111) ;  /* 0x00000001000c7547 */ /* 0x000fea000b800000 */
[----:B------:R-:W-:-:S13]  /*6a90*/  FSETP.NEU.AND P0, PT, R35, RZ, PT ;  /* 0x000000ff2300720b */ /* 0x000fda0003f0d000 */
[----:B------:R-:W-:Y:S05]  /*6aa0*/  @!P0 EXIT ;  /* 0x000000000000894d */ /* 0x000fea0003800000 */
[----:B------:R-:W-:Y:S05]  /*6ab0*/  BRA `(.L_x_110) ;  /* 0x00000000002c7947 */ /* 0x000fea0003800000 */
.L_x_111:
[----:B------:R-:W-:Y:S01]  /*6ac0*/  ISETP.NE.AND P0, PT, R72, RZ, PT ;  /* 0x000000ff4800720c */ /* 0x000fe20003f05270 */
[----:B------:R-:W-:-:S12]  /*6ad0*/  BSSY.RECONVERGENT B0, `(.L_x_110) ;  /* 0x0000009000007945 */ /* 0x000fd80003800200 */
[----:B------:R-:W-:Y:S05]  /*6ae0*/  @P0 BRA `(.L_x_112) ;  /* 0x0000000000140947 */ /* 0x000fea0003800000 */
[----:B------:R-:W2:Y:S02]  /*6af0*/  LDCU.64 UR4, c[0x0][0x888] ;  /* 0x00011100ff0477ac */ /* 0x000ea40008000a00 */
[----:B--2---:R-:W-:-:S04]  /*6b00*/  ISETP.NE.U32.AND P0, PT, RZ, UR4, PT ;  /* 0x00000004ff007c0c */ /* 0x004fc8000bf05070 */
[----:B------:R-:W-:-:S13]  /*6b10*/  ISETP.NE.AND.EX P0, PT, RZ, UR5, PT, P0 ;  /* 0x00000005ff007c0c */ /* 0x000fda000bf05300 */
[----:B------:R-:W-:Y:S05]  /*6b20*/  @!P0 EXIT ;  /* 0x000000000000894d */ /* 0x000fea0003800000 */
[----:B------:R-:W-:Y:S05]  /*6b30*/  BRA `(.L_x_113) ;  /* 0x0000000000087947 */ /* 0x000fea0003800000 */
.L_x_112:
[----:B------:R-:W-:-:S13]  /*6b40*/  FSETP.NEU.AND P0, PT, R35, RZ, PT ;  /* 0x000000ff2300720b */ /* 0x000fda0003f0d000 */
[----:B------:R-:W-:Y:S05]  /*6b50*/  @!P0 EXIT ;  /* 0x000000000000894d */ /* 0x000fea0003800000 */
.L_x_113:
[----:B------:R-:W-:Y:S05]  /*6b60*/  BSYNC.RECONVERGENT B0 ;  /* 0x0000000000007941 */ /* 0x000fea0003800200 */
.L_x_110:
[----:B------:R-:W-:Y:S01]  /*6b70*/  ULEA UR4, UR49, UR48, 0x3 ;  /* 0x0000003031047291 */ /* 0x000fe2000f8e18ff */
[----:B------:R-:W-:-:S04]  /*6b80*/  DEPBAR.LE SB0, 0x0 ;  /* 0x000080000000791a */ /* 0x000fc80000000000 */
[----:B------:R-:W-:-:S04]  /*6b90*/  UIADD3 UR4, UPT, UPT, UR4, 0x48, URZ ;  /* 0x0000004804047890 */ /* 0x000fc8000fffe0ff */
[----:B------:R-:W-:-:S09]  /*6ba0*/  UPRMT UR4, UR37, 0x654, UR4 ;  /* 0x0000065425047896 */ /* 0x000fd20008000004 */
[----:B------:R-:W-:Y:S01]  /*6bb0*/  SYNCS.ARRIVE.TRANS64.RED.A1T0 RZ, [UR4], RZ ;  /* 0x000000ffffff79a7 */ /* 0x000fe20008100404 */
[----:B------:R-:W-:Y:S05]  /*6bc0*/  EXIT ;  /* 0x000000000000794d */ /* 0x000fea0003800000 */
.L_x_19:
[----:B--2---:R2:W1:Y:S02]  /*6bd0*/  SYNCS.PHASECHK.TRANS64.TRYWAIT P0, [R2+URZ+0xe0], R3 ;  /* 0x0000e003020075a7 */ /* 0x00446400080011ff */
[----:B-1----:R-:W-:Y:S05]  /*6be0*/  @!P0 NANOSLEEP.SYNCS 0x989680 ;  /* 0x009896800000895d */ /* 0x002fea0003900000 */
[----:B------:R-:W1:Y:S02]  /*6bf0*/  @!P0 SYNCS.PHASECHK.TRANS64 P0, [R2+URZ+0xe0], R3 ;  /* 0x0000e003020085a7 */ /* 0x000e6400080010ff */
[----:B-1----:R-:W-:Y:S05]  /*6c00*/  @!P0 BRA `(.L_x_19) ;  /* 0xfffffffc00f08947 */ /* 0x002fea000383ffff */
[----:B------:R-:W-:Y:S05]  /*6c10*/  BRA `(.L_x_114) ;  /* 0xffffffa800607947 */ /* 0x000fea000383ffff */
.L_x_22:
[----:B-1----:R-:W-:-:S07]  /*6c20*/  MOV R2, UR33 ;  /* 0x0000002100027c02 */ /* 0x002fce0008000f00 */
.L_x_115:
[----:B-1----:R1:W2:Y:S02]  /*6c30*/  SYNCS.PHASECHK.TRANS64.TRYWAIT P0, [R2+URZ+0x18], R4 ;  /* 0x00001804020075a7 */ /* 0x0022a400080011ff */
[----:B--2---:R-:W-:Y:S05]  /*6c40*/  @!P0 NANOSLEEP.SYNCS 0x989680 ;  /* 0x009896800000895d */ /* 0x004fea0003900000 */
[----:B------:R-:W2:Y:S02]  /*6c50*/  @!P0 SYNCS.PHASECHK.TRANS64 P0, [R2+URZ+0x18], R4 ;  /* 0x00001804020085a7 */ /* 0x000ea400080010ff */
[----:B--2---:R-:W-:Y:S05]  /*6c60*/  @!P0 BRA `(.L_x_115) ;  /* 0xfffffffc00f08947 */ /* 0x004fea000383ffff */
[----:B------:R-:W-:Y:S05]  /*6c70*/  BRA `(.L_x_21) ;  /* 0xffffffa800b07947 */ /* 0x000fea000383ffff */
.L_x_28:
[----:B-1----:R-:W-:-:S07]  /*6c80*/  MOV R2, UR17 ;  /* 0x0000001100027c02 */ /* 0x002fce0008000f00 */
.L_x_116:
[----:B-1----:R1:W2:Y:S02]  /*6c90*/  SYNCS.PHASECHK.TRANS64.TRYWAIT P0, [R2+URZ+0x18], R4 ;  /* 0x00001804020075a7 */ /* 0x0022a400080011ff */
[----:B--2---:R-:W-:Y:S05]  /*6ca0*/  @!P0 NANOSLEEP.SYNCS 0x989680 ;  /* 0x009896800000895d */ /* 0x004fea0003900000 */
[----:B------:R-:W2:Y:S02]  /*6cb0*/  @!P0 SYNCS.PHASECHK.TRANS64 P0, [R2+URZ+0x18], R4 ;  /* 0x00001804020085a7 */ /* 0x000ea400080010ff */
[----:B--2---:R-:W-:Y:S05]  /*6cc0*/  @!P0 BRA `(.L_x_116) ;  /* 0xfffffffc00f08947 */ /* 0x004fea000383ffff */
[----:B------:R-:W-:Y:S05]  /*6cd0*/  BRA `(.L_x_27) ;  /* 0xffffffac00547947 */ /* 0x000fea000383ffff */
.L_x_32:
[----:B-1----:R1:W2:Y:S02]  /*6ce0*/  SYNCS.PHASECHK.TRANS64.TRYWAIT P0, [R2+URZ+0x70], R3 ;  /* 0x00007003020075a7 */ /* 0x0022a400080011ff */
[----:B--2---:R-:W-:Y:S05]  /*6cf0*/  @!P0 NANOSLEEP.SYNCS 0x989680 ;  /* 0x009896800000895d */ /* 0x004fea0003900000 */
[----:B------:R-:W2:Y:S02]  /*6d00*/  @!P0 SYNCS.PHASECHK.TRANS64 P0, [R2+URZ+0x70], R3 ;  /* 0x00007003020085a7 */ /* 0x000ea400080010ff */
[----:B--2---:R-:W-:Y:S05]  /*6d10*/  @!P0 BRA `(.L_x_32) ;  /* 0xfffffffc00f08947 */ /* 0x004fea000383ffff */
[----:B------:R-:W-:Y:S05]  /*6d20*/  BRA `(.L_x_117) ;  /* 0xffffffac00e07947 */ /* 0x000fea000383ffff */
.L_x_36:
[----:B----4-:R-:W-:-:S07]  /*6d30*/  MOV R0, UR5 ;  /* 0x0000000500007c02 */ /* 0x010fce0008000f00 */
.L_x_118:
[----:B-1----:R1:W2:Y:S02]  /*6d40*/  SYNCS.PHASECHK.TRANS64.TRYWAIT P0, [R0+URZ], R2 ;  /* 0x00000002000075a7 */ /* 0x0022a400080011ff */
[----:B--2---:R-:W-:Y:S05]  /*6d50*/  @!P0 NANOSLEEP.SYNCS 0x989680 ;  /* 0x009896800000895d */ /* 0x004fea0003900000 */
[----:B------:R-:W2:Y:S02]  /*6d60*/  @!P0 SYNCS.PHASECHK.TRANS64 P0, [R0+URZ], R2 ;  /* 0x00000002000085a7 */ /* 0x000ea400080010ff */
[----:B--2---:R-:W-:Y:S05]  /*6d70*/  @!P0 BRA `(.L_x_118) ;  /* 0xfffffffc00f08947 */ /* 0x004fea000383ffff */
[----:B------:R-:W-:Y:S05]  /*6d80*/  BRA `(.L_x_119) ;  /* 0xffffffb400507947 */ /* 0x000fea000383ffff */
.L_x_37:
[----:B----4-:R-:W-:-:S07]  /*6d90*/  MOV R0, UR5 ;  /* 0x0000000500007c02 */ /* 0x010fce0008000f00 */
.L_x_120:
[----:B-1----:R1:W2:Y:S02]  /*6da0*/  SYNCS.PHASECHK.TRANS64.TRYWAIT P0, [R0+URZ], R2 ;  /* 0x00000002000075a7 */ /* 0x0022a400080011ff */
[----:B--2---:R-:W-:Y:S05]  /*6db0*/  @!P0 NANOSLEEP.SYNCS 0x989680 ;  /* 0x009896800000895d */ /* 0x004fea0003900000 */
[----:B------:R-:W2:Y:S02]  /*6dc0*/  @!P0 SYNCS.PHASECHK.TRANS64 P0, [R0+URZ], R2 ;  /* 0x00000002000085a7 */ /* 0x000ea400080010ff */
[----:B--2---:R-:W-:Y:S05]  /*6dd0*/  @!P0 BRA `(.L_x_120) ;  /* 0xfffffffc00f08947 */ /* 0x004fea000383ffff */
[----:B------:R-:W-:Y:S05]  /*6de0*/  BRA `(.L_x_121) ;  /* 0xffffffb4005c7947 */ /* 0x000fea000383ffff */
.L_x_40:
[----:B-1----:R1:W2:Y:S02]  /*6df0*/  SYNCS.PHASECHK.TRANS64.TRYWAIT P0, [R0+URZ+0xd0], R4 ;  /* 0x0000d004000075a7 */ /* 0x0022a400080011ff */
[----:B--2---:R-:W-:Y:S05]  /*6e00*/  @!P0 NANOSLEEP.SYNCS 0x989680 ;  /* 0x009896800000895d */ /* 0x004fea0003900000 */
[----:B------:R-:W2:Y:S02]  /*6e10*/  @!P0 SYNCS.PHASECHK.TRANS64 P0, [R0+URZ+0xd0], R4 ;  /* 0x0000d004000085a7 */ /* 0x000ea400080010ff */
[----:B--2---:R-:W-:Y:S05]  /*6e20*/  @!P0 BRA `(.L_x_40) ;  /* 0xfffffffc00f08947 */ /* 0x004fea000383ffff */
[----:B------:R-:W-:Y:S05]  /*6e30*/  BRA `(.L_x_122) ;  /* 0xffffffb400b87947 */ /* 0x000fea000383ffff */
.L_x_41:
[----:B------:R-:W-:-:S07]  /*6e40*/  MOV R0, UR5 ;  /* 0x0000000500007c02 */ /* 0x000fce0008000f00 */
.L_x_123:
[----:B-1----:R1:W2:Y:S02]  /*6e50*/  SYNCS.PHASECHK.TRANS64.TRYWAIT P0, [R0+URZ+0x80], R5 ;  /* 0x00008005000075a7 */ /* 0x0022a400080011ff */
[----:B--2---:R-:W-:Y:S05]  /*6e60*/  @!P0 NANOSLEEP.SYNCS 0x989680 ;  /* 0x009896800000895d */ /* 0x004fea0003900000 */
[----:B------:R-:W2:Y:S02]  /*6e70*/  @!P0 SYNCS.PHASECHK.TRANS64 P0, [R0+URZ+0x80], R5 ;  /* 0x00008005000085a7 */ /* 0x000ea400080010ff */
[----:B--2---:R-:W-:Y:S05]  /*6e80*/  @!P0 BRA `(.L_x_123) ;  /* 0xfffffffc00f08947 */ /* 0x004fea000383ffff */
[----:B------:R-:W-:Y:S05]  /*6e90*/  BRA `(.L_x_124) ;  /* 0xffffffb400c87947 */ /* 0x000fea000383ffff */
.L_x_42:
[----:B-1----:R1:W2:Y:S02]  /*6ea0*/  SYNCS.PHASECHK.TRANS64.TRYWAIT P1, [R0+URZ+0x70], R4 ;  /* 0x00007004000075a7 */ /* 0x0022a400080211ff */
[----:B--2---:R-:W-:Y:S05]  /*6eb0*/  @!P1 NANOSLEEP.SYNCS 0x989680 ;  /* 0x009896800000995d */ /* 0x004fea0003900000 */
[----:B------:R-:W2:Y:S02]  /*6ec0*/  @!P1 SYNCS.PHASECHK.TRANS64 P1, [R0+URZ+0x70], R4 ;  /* 0x00007004000095a7 */ /* 0x000ea400080210ff */
[----:B--2---:R-:W-:Y:S05]  /*6ed0*/  @!P1 BRA `(.L_x_42) ;  /* 0xfffffffc00f09947 */ /* 0x004fea000383ffff */
[----:B------:R-:W-:Y:S05]  /*6ee0*/  BRA `(.L_x_125) ;  /* 0xffffffb400f87947 */ /* 0x000fea000383ffff */
.L_x_45:
[----:B------:R-:W-:-:S07]  /*6ef0*/  MOV R0, UR5 ;  /* 0x0000000500007c02 */ /* 0x000fce0008000f00 */
.L_x_126:
[----:B-1----:R1:W2:Y:S02]  /*6f00*/  SYNCS.PHASECHK.TRANS64.TRYWAIT P0, [R0+URZ+0x80], R2 ;  /* 0x00008002000075a7 */ /* 0x0022a400080011ff */
[----:B--2---:R-:W-:Y:S05]  /*6f10*/  @!P0 NANOSLEEP.SYNCS 0x989680 ;  /* 0x009896800000895d */ /* 0x004fea0003900000 */
[----:B------:R-:W2:Y:S02]  /*6f20*/  @!P0 SYNCS.PHASECHK.TRANS64 P0, [R0+URZ+0x80], R2 ;  /* 0x00008002000085a7 */ /* 0x000ea400080010ff */
[----:B--2---:R-:W-:Y:S05]  /*6f30*/  @!P0 BRA `(.L_x_126) ;  /* 0xfffffffc00f08947 */ /* 0x004fea000383ffff */
[----:B------:R-:W-:Y:S05]  /*6f40*/  BRA `(.L_x_44) ;  /* 0xffffffb8004c7947 */ /* 0x000fea000383ffff */
.L_x_52:
[----:B-1----:R1:W2:Y:S02]  /*6f50*/  SYNCS.PHASECHK.TRANS64.TRYWAIT P1, [R0+URZ+0x70], R2 ;  /* 0x00007002000075a7 */ /* 0x0022a400080211ff */
[----:B--2---:R-:W-:Y:S05]  /*6f60*/  @!P1 NANOSLEEP.SYNCS 0x989680 ;  /* 0x009896800000995d */ /* 0x004fea0003900000 */
[----:B------:R-:W2:Y:S02]  /*6f70*/  @!P1 SYNCS.PHASECHK.TRANS64 P1, [R0+URZ+0x70], R2 ;  /* 0x00007002000095a7 */ /* 0x000ea400080210ff */
[----:B--2---:R-:W-:Y:S05]  /*6f80*/  @!P1 BRA `(.L_x_52) ;  /* 0xfffffffc00f09947 */ /* 0x004fea000383ffff */
[----:B------:R-:W-:Y:S05]  /*6f90*/  BRA `(.L_x_127) ;  /* 0xffffffbc00ac7947 */ /* 0x000fea000383ffff */
.L_x_53:
[----:B------:R-:W-:-:S07]  /*6fa0*/  MOV R2, UR8 ;  /* 0x0000000800027c02 */ /* 0x000fce0008000f00 */
.L_x_128:
[----:B-1----:R1:W2:Y:S02]  /*6fb0*/  SYNCS.PHASECHK.TRANS64.TRYWAIT P0, [R2+URZ+0xb0], R0 ;  /* 0x0000b000020075a7 */ /* 0x0022a400080011ff */
[----:B--2---:R-:W-:Y:S05]  /*6fc0*/  @!P0 NANOSLEEP.SYNCS 0x989680 ;  /* 0x009896800000895d */ /* 0x004fea0003900000 */
[----:B------:R-:W2:Y:S02]  /*6fd0*/  @!P0 SYNCS.PHASECHK.TRANS64 P0, [R2+URZ+0xb0], R0 ;  /* 0x0000b000020085a7 */ /* 0x000ea400080010ff */
[----:B--2---:R-:W-:Y:S05]  /*6fe0*/  @!P0 BRA `(.L_x_128) ;  /* 0xfffffffc00f08947 */ /* 0x004fea000383ffff */
[----:B------:R-:W-:Y:S05]  /*6ff0*/  BRA `(.L_x_129) ;  /* 0xffffffbc00fc7947 */ /* 0x000fea000383ffff */
.L_x_56:
[----:B------:R-:W-:Y:S07]  /*7000*/  MOV R0, UR7 ;  /* 0x0000000700007c02 */ /* 0x000fee0008000f00 */
.L_x_130:
[----:B-1----:R1:W2:Y:S02]  /*7010*/  SYNCS.PHASECHK.TRANS64.TRYWAIT P0, [R0+URZ], R2 ;  /* 0x00000002000075a7 */ /* 0x0022a400080011ff */
[----:B--2---:R-:W-:Y:S05]  /*7020*/  @!P0 NANOSLEEP.SYNCS 0x989680 ;  /* 0x009896800000895d */ /* 0x004fea0003900000 */
[----:B------:R-:W2:Y:S02]  /*7030*/  @!P0 SYNCS.PHASECHK.TRANS64 P0, [R0+URZ], R2 ;  /* 0x00000002000085a7 */ /* 0x000ea400080010ff */
[----:B--2---:R-:W-:Y:S05]  /*7040*/  @!P0 BRA `(.L_x_130) ;  /* 0xfffffffc00f08947 */ /* 0x004fea000383ffff */
[----:B------:R-:W-:Y:S05]  /*7050*/  BRA `(.L_x_55) ;  /* 0xffffffc000187947 */ /* 0x000fea000383ffff */
.L_x_59:
[----:B------:R-:W-:-:S07]  /*7060*/  MOV R0, UR5 ;  /* 0x0000000500007c02 */ /* 0x000fce0008000f00 */
.L_x_131:
[----:B--2---:R2:W3:Y:S02]  /*7070*/  SYNCS.PHASECHK.TRANS64.TRYWAIT P0, [R0+URZ], R2 ;  /* 0x00000002000075a7 */ /* 0x0044e400080011ff */
[----:B---3--:R-:W-:Y:S05]  /*7080*/  @!P0 NANOSLEEP.SYNCS 0x989680 ;  /* 0x009896800000895d */ /* 0x008fea0003900000 */
[----:B------:R-:W3:Y:S02]  /*7090*/  @!P0 SYNCS.PHASECHK.TRANS64 P0, [R0+URZ], R2 ;  /* 0x00000002000085a7 */ /* 0x000ee400080010ff */
[----:B---3--:R-:W-:Y:S05]  /*70a0*/  @!P0 BRA `(.L_x_131) ;  /* 0xfffffffc00f08947 */ /* 0x008fea000383ffff */
[----:B------:R-:W-:Y:S05]  /*70b0*/  BRA `(.L_x_132) ;  /* 0xffffffc000cc7947 */ /* 0x000fea000383ffff */
.L_x_60:
[----:B------:R-:W-:-:S07]  /*70c0*/  MOV R0, UR5 ;  /* 0x0000000500007c02 */ /* 0x000fce0008000f00 */
.L_x_133:
[----:B-1----:R1:W2:Y:S02]  /*70d0*/  SYNCS.PHASECHK.TRANS64.TRYWAIT P0, [R0+URZ], R3 ;  /* 0x00000003000075a7 */ /* 0x0022a400080011ff */
[----:B--2---:R-:W-:Y:S05]  /*70e0*/  @!P0 NANOSLEEP.SYNCS 0x989680 ;  /* 0x009896800000895d */ /* 0x004fea0003900000 */
[----:B------:R-:W2:Y:S02]  /*70f0*/  @!P0 SYNCS.PHASECHK.TRANS64 P0, [R0+URZ], R3 ;  /* 0x00000003000085a7 */ /* 0x000ea400080010ff */
[----:B--2---:R-:W-:Y:S05]  /*7100*/  @!P0 BRA `(.L_x_133) ;  /* 0xfffffffc00f08947 */ /* 0x004fea000383ffff */
[----:B------:R-:W-:Y:S05]  /*7110*/  BRA `(.L_x_134) ;  /* 0xffffffc000d87947 */ /* 0x000fea000383ffff */
.L_x_61:
[----:B------:R-:W-:-:S07]  /*7120*/  MOV R0, UR5 ;  /* 0x0000000500007c02 */ /* 0x000fce0008000f00 */
.L_x_135:
[----:B-1----:R1:W2:Y:S02]  /*7130*/  SYNCS.PHASECHK.TRANS64.TRYWAIT P0, [R0+URZ], R3 ;  /* 0x00000003000075a7 */ /* 0x0022a400080011ff */
[----:B--2---:R-:W-:Y:S05]  /*7140*/  @!P0 NANOSLEEP.SYNCS 0x989680 ;  /* 0x009896800000895d */ /* 0x004fea0003900000 */
[----:B------:R-:W2:Y:S02]  /*7150*/  @!P0 SYNCS.PHASECHK.TRANS64 P0, [R0+URZ], R3 ;  /* 0x00000003000085a7 */ /* 0x000ea400080010ff */
[----:B--2---:R-:W-:Y:S05]  /*7160*/  @!P0 BRA `(.L_x_135) ;  /* 0xfffffffc00f08947 */ /* 0x004fea000383ffff */
[----:B------:R-:W-:Y:S05]  /*7170*/  BRA `(.L_x_136) ;  /* 0xffffffc000e47947 */ /* 0x000fea000383ffff */
.L_x_62:
[----:B-1----:R-:W-:-:S07]  /*7180*/  MOV R0, UR7 ;  /* 0x0000000700007c02 */ /* 0x002fce0008000f00 */
.L_x_137:
[----:B-1----:R1:W2:Y:S02]  /*7190*/  SYNCS.PHASECHK.TRANS64.TRYWAIT P0, [R0+URZ], R2 ;  /* 0x00000002000075a7 */ /* 0x0022a400080011ff */
[----:B--2---:R-:W-:Y:S05]  /*71a0*/  @!P0 NANOSLEEP.SYNCS 0x989680 ;  /* 0x009896800000895d */ /* 0x004fea0003900000 */
[----:B------:R-:W2:Y:S02]  /*71b0*/  @!P0 SYNCS.PHASECHK.TRANS64 P0, [R0+URZ], R2 ;  /* 0x00000002000085a7 */ /* 0x000ea400080010ff */
[----:B--2---:R-:W-:Y:S05]  /*71c0*/  @!P0 BRA `(.L_x_137) ;  /* 0xfffffffc00f08947 */ /* 0x004fea000383ffff */
[----:B------:R-:W-:Y:S05]  /*71d0*/  BRA `(.L_x_138) ;  /* 0xffffffc000f07947 */ /* 0x000fea000383ffff */
.L_x_67:
[----:B--2---:R2:W3:Y:S02]  /*71e0*/  SYNCS.PHASECHK.TRANS64.TRYWAIT P0, [R0+URZ+0x70], R2 ;  /* 0x00007002000075a7 */ /* 0x0044e400080011ff */
[----:B---3--:R-:W-:Y:S05]  /*71f0*/  @!P0 NANOSLEEP.SYNCS 0x989680 ;  /* 0x009896800000895d */ /* 0x008fea0003900000 */
[----:B------:R-:W3:Y:S02]  /*7200*/  @!P0 SYNCS.PHASECHK.TRANS64 P0, [R0+URZ+0x70], R2 ;  /* 0x00007002000085a7 */ /* 0x000ee400080010ff */
[----:B---3--:R-:W-:Y:S05]  /*7210*/  @!P0 BRA `(.L_x_67) ;  /* 0xfffffffc00f08947 */ /* 0x008fea000383ffff */
[----:B------:R-:W-:Y:S05]  /*7220*/  BRA `(.L_x_139) ;  /* 0xffffffc400e87947 */ /* 0x000fea000383ffff */
.L_x_70:
[----:B------:R-:W-:Y:S07]  /*7230*/  MOV R0, UR7 ;  /* 0x0000000700007c02 */ /* 0x000fee0008000f00 */
.L_x_140:
[----:B--2---:R2:W3:Y:S02]  /*7240*/  SYNCS.PHASECHK.TRANS64.TRYWAIT P0, [R0+URZ+0x68], R2 ;  /* 0x00006802000075a7 */ /* 0x0044e400080011ff */
[----:B---3--:R-:W-:Y:S05]  /*7250*/  @!P0 NANOSLEEP.SYNCS 0x989680 ;  /* 0x009896800000895d */ /* 0x008fea0003900000 */
[----:B------:R-:W3:Y:S02]  /*7260*/  @!P0 SYNCS.PHASECHK.TRANS64 P0, [R0+URZ+0x68], R2 ;  /* 0x00006802000085a7 */ /* 0x000ee400080010ff */
[----:B---3--:R-:W-:Y:S05]  /*7270*/  @!P0 BRA `(.L_x_140) ;  /* 0xfffffffc00f08947 */ /* 0x008fea000383ffff */
[----:B------:R-:W-:Y:S05]  /*7280*/  BRA `(.L_x_69) ;  /* 0xffffffc800c87947 */ /* 0x000fea000383ffff */
.L_x_73:
[----:B------:R-:W-:Y:S07]  /*7290*/  MOV R0, UR15 ;  /* 0x0000000f00007c02 */ /* 0x000fee0008000f00 */
.L_x_141:
[----:B-1----:R1:W2:Y:S02]  /*72a0*/  SYNCS.PHASECHK.TRANS64.TRYWAIT P0, [R0+URZ+0x48], R9 ;  /* 0x00004809000075a7 */ /* 0x0022a400080011ff */
[----:B--2---:R-:W-:Y:S05]  /*72b0*/  @!P0 NANOSLEEP.SYNCS 0x989680 ;  /* 0x009896800000895d */ /* 0x004fea0003900000 */
[----:B------:R-:W2:Y:S02]  /*72c0*/  @!P0 SYNCS.PHASECHK.TRANS64 P0, [R0+URZ+0x48], R9 ;  /* 0x00004809000085a7 */ /* 0x000ea400080010ff */
[----:B--2---:R-:W-:Y:S05]  /*72d0*/  @!P0 BRA `(.L_x_141) ;  /* 0xfffffffc00f08947 */ /* 0x004fea000383ffff */
[----:B------:R-:W-:Y:S05]  /*72e0*/  BRA `(.L_x_142) ;  /* 0xffffffcc00407947 */ /* 0x000fea000383ffff */
.L_x_74:
[----:B------:R-:W-:Y:S07]  /*72f0*/  MOV R0, UR13 ;  /* 0x0000000d00007c02 */ /* 0x000fee0008000f00 */
.L_x_143:
[----:B-1----:R1:W2:Y:S02]  /*7300*/  SYNCS.PHASECHK.TRANS64.TRYWAIT P0, [R0+URZ+0x48], R20 ;  /* 0x00004814000075a7 */ /* 0x0022a400080011ff */
[----:B--2---:R-:W-:Y:S05]  /*7310*/  @!P0 NANOSLEEP.SYNCS 0x989680 ;  /* 0x009896800000895d */ /* 0x004fea0003900000 */
[----:B------:R-:W2:Y:S02]  /*7320*/  @!P0 SYNCS.PHASECHK.TRANS64 P0, [R0+URZ+0x48], R20 ;  /* 0x00004814000085a7 */ /* 0x000ea400080010ff */
[----:B--2---:R-:W-:Y:S05]  /*7330*/  @!P0 BRA `(.L_x_143) ;  /* 0xfffffffc00f08947 */ /* 0x004fea000383ffff */
[----:B------:R-:W-:Y:S05]  /*7340*/  BRA `(.L_x_144) ;  /* 0xffffffcc00e07947 */ /* 0x000fea000383ffff */
.L_x_76:
[----:B------:R-:W-:-:S07]  /*7350*/  MOV R0, UR4 ;  /* 0x0000000400007c02 */ /* 0x000fce0008000f00 */
.L_x_145:
[----:B-1----:R1:W3:Y:S02]  /*7360*/  SYNCS.PHASECHK.TRANS64.TRYWAIT P0, [R0+URZ], R2 ;  /* 0x00000002000075a7 */ /* 0x0022e400080011ff */
[----:B---3--:R-:W-:Y:S05]  /*7370*/  @!P0 NANOSLEEP.SYNCS 0x989680 ;  /* 0x009896800000895d */ /* 0x008fea0003900000 */
[----:B------:R-:W3:Y:S02]  /*7380*/  @!P0 SYNCS.PHASECHK.TRANS64 P0, [R0+URZ], R2 ;  /* 0x00000002000085a7 */ /* 0x000ee400080010ff */
[----:B---3--:R-:W-:Y:S05]  /*7390*/  @!P0 BRA `(.L_x_145) ;  /* 0xfffffffc00f08947 */ /* 0x008fea000383ffff */
[----:B------:R-:W-:Y:S05]  /*73a0*/  BRA `(.L_x_146) ;  /* 0xffffffd0006c7947 */ /* 0x000fea000383ffff */
.L_x_77:
[----:B------:R-:W-:-:S07]  /*73b0*/  MOV R0, UR4 ;  /* 0x0000000400007c02 */ /* 0x000fce0008000f00 */
.L_x_147:
[----:B-1----:R1:W3:Y:S02]  /*73c0*/  SYNCS.PHASECHK.TRANS64.TRYWAIT P0, [R0+URZ], R2 ;  /* 0x00000002000075a7 */ /* 0x0022e400080011ff */
[----:B---3--:R-:W-:Y:S05]  /*73d0*/  @!P0 NANOSLEEP.SYNCS 0x989680 ;  /* 0x009896800000895d */ /* 0x008fea0003900000 */
[----:B------:R-:W3:Y:S02]  /*73e0*/  @!P0 SYNCS.PHASECHK.TRANS64 P0, [R0+URZ], R2 ;  /* 0x00000002000085a7 */ /* 0x000ee400080010ff */
[----:B---3--:R-:W-:Y:S05]  /*73f0*/  @!P0 BRA `(.L_x_147) ;  /* 0xfffffffc00f08947 */ /* 0x008fea000383ffff */
[----:B------:R-:W-:Y:S05]  /*7400*/  BRA `(.L_x_148) ;  /* 0xffffffd000787947 */ /* 0x000fea000383ffff */
.L_x_79:
[----:B--2---:R2:W4:Y:S02]  /*7410*/  SYNCS.PHASECHK.TRANS64.TRYWAIT P0, [R0+URZ+0x70], R2 ;  /* 0x00007002000075a7 */ /* 0x00452400080011ff */
[----:B----4-:R-:W-:Y:S05]  /*7420*/  @!P0 NANOSLEEP.SYNCS 0x989680 ;  /* 0x009896800000895d */ /* 0x010fea0003900000 */
[----:B------:R-:W4:Y:S02]  /*7430*/  @!P0 SYNCS.PHASECHK.TRANS64 P0, [R0+URZ+0x70], R2 ;  /* 0x00007002000085a7 */ /* 0x000f2400080010ff */
[----:B----4-:R-:W-:Y:S05]  /*7440*/  @!P0 BRA `(.L_x_79) ;  /* 0xfffffffc00f08947 */ /* 0x010fea000383ffff */
[----:B------:R-:W-:Y:S05]  /*7450*/  BRA `(.L_x_149) ;  /* 0xffffffd400687947 */ /* 0x000fea000383ffff */
.L_x_89:
[----:B-1----:R1:W3:Y:S02]  /*7460*/  SYNCS.PHASECHK.TRANS64.TRYWAIT P1, [R2+URZ+0x30], R4 ;  /* 0x00003004020075a7 */ /* 0x0022e400080211ff */
[----:B---3--:R-:W-:Y:S05]  /*7470*/  @!P1 NANOSLEEP.SYNCS 0x989680 ;  /* 0x009896800000995d */ /* 0x008fea0003900000 */
[----:B------:R-:W3:Y:S02]  /*7480*/  @!P1 SYNCS.PHASECHK.TRANS64 P1, [R2+URZ+0x30], R4 ;  /* 0x00003004020095a7 */ /* 0x000ee400080210ff */
[----:B---3--:R-:W-:Y:S05]  /*7490*/  @!P1 BRA `(.L_x_89) ;  /* 0xfffffffc00f09947 */ /* 0x008fea000383ffff */
[----:B------:R-:W-:Y:S05]  /*74a0*/  BRA `(.L_x_88) ;  /* 0xffffffe000687947 */ /* 0x000fea000383ffff */
.L_x_91:
[----:B-1----:R1:W2:Y:S02]  /*74b0*/  SYNCS.PHASECHK.TRANS64.TRYWAIT P0, [R44+URZ+0x90], R3 ;  /* 0x000090032c0075a7 */ /* 0x0022a400080011ff */
[----:B--2---:R-:W-:Y:S05]  /*74c0*/  @!P0 NANOSLEEP.SYNCS 0x989680 ;  /* 0x009896800000895d */ /* 0x004fea0003900000 */
[----:B------:R-:W2:Y:S02]  /*74d0*/  @!P0 SYNCS.PHASECHK.TRANS64 P0, [R44+URZ+0x90], R3 ;  /* 0x000090032c0085a7 */ /* 0x000ea400080010ff */
[----:B--2---:R-:W-:Y:S05]  /*74e0*/  @!P0 BRA `(.L_x_91) ;  /* 0xfffffffc00f08947 */ /* 0x004fea000383ffff */
[----:B------:R-:W-:Y:S05]  /*74f0*/  BRA `(.L_x_90) ;  /* 0xffffffe000b87947 */ /* 0x000fea000383ffff */
.L_x_102:
[----:B-1----:R1:W2:Y:S02]  /*7500*/  SYNCS.PHASECHK.TRANS64.TRYWAIT P0, [R2+URZ+0x30], R45 ;  /* 0x0000302d020075a7 */ /* 0x0022a400080011ff */
[----:B--2---:R-:W-:Y:S05]  /*7510*/  @!P0 NANOSLEEP.SYNCS 0x989680 ;  /* 0x009896800000895d */ /* 0x004fea0003900000 */
[----:B------:R-:W2:Y:S02]  /*7520*/  @!P0 SYNCS.PHASECHK.TRANS64 P0, [R2+URZ+0x30], R45 ;  /* 0x0000302d020085a7 */ /* 0x000ea400080010ff */
[----:B--2---:R-:W-:Y:S05]  /*7530*/  @!P0 BRA `(.L_x_102) ;  /* 0xfffffffc00f08947 */ /* 0x004fea000383ffff */
[----:B------:R-:W-:Y:S05]  /*7540*/  BRA `(.L_x_101) ;  /* 0xffffffe800c87947 */ /* 0x000fea000383ffff */
        .weak           $__internal_0_$__cuda_sm10x_tcgen05_guardrail_trap_col_being_dealloced_not_returned_by_alloc
        .type           $__internal_0_$__cuda_sm10x_tcgen05_guardrail_trap_col_being_dealloced_not_returned_by_alloc,@function
        .size           $__internal_0_$__cuda_sm10x_tcgen05_guardrail_trap_col_being_dealloced_not_returned_by_alloc,($__internal_1_$__cuda_sm10x_tcgen05_guardrail_trap_phase_invalid_during_alloc - $__internal_0_$__cuda_sm10x_tcgen05_guardrail_trap_col_being_dealloced_not_returned_by_alloc)
$__internal_0_$__cuda_sm10x_tcgen05_guardrail_trap_col_being_dealloced_not_returned_by_alloc:
[----:B------:R-:W-:Y:S05]  /*7550*/  BPT.TRAP 0x1 ;  /* 0x000000040000795c */ /* 0x000fea0000300000 */
[----:B------:R-:W-:-:S04]  /*7560*/  HFMA2 R3, -RZ, RZ, 0, 0 ;  /* 0x00000000ff037431 */ /* 0x000fc800000001ff */
[----:B------:R-:W-:Y:S05]  /*7570*/  RET.REL.NODEC R2 `(_ZN7cutlass13device_kernelINS_4gemm6kernel13GemmUniversalIN4cute5tupleIJiiiiEEENS1_10collective13CollectiveMmaINS1_35MainloopSm100TmaUmmaWarpSpecializedILi3ELi2ELi4ENS5_IJNS4_1CILi1EEESB_SB_EEEEENS5_IJNSA_ILi64EEESE_NSA_ILi32EEEEEENS_10bfloat16_tENS5_IJlSB_lEEESH_SI_NS4_8TiledMMAINS4_8MMA_AtomIJNS4_20SM100_MMA_F16BF16_SSISH_SH_fLi64ELi64ELNS4_4UMMA5MajorE0ELSN_0ELNSM_7ScaleInE0ELSO_0EEEEEENS4_6LayoutISC_NS5_IJNSA_ILi0EEESS_SS_EEEEENS5_IJNS4_10UnderscoreESV_SV_EEEEENS4_13SM90_TMA_LOADENS4_14ComposedLayoutINS4_7SwizzleILi2ELi4ELi3EEENS4_18smem_ptr_flag_bitsILi16EEENSR_INS5_IJNSA_ILi8EEESF_EEENS5_IJSF_SB_EEEEEEEvNS4_8identityESY_S18_vS19_EENS_8epilogue10collective18CollectiveEpilogueINS1B_23Sm100TmaWarpSpecializedILi3ELi2ELi16ELb1ELb0EEEJSG_NS5_IJNSR_ISE_SB_EENSR_ISF_SB_EEEEESH_SI_SH_SI_NS1B_6fusion15FusionCallbacksIS1F_NS1J_17LinearCombinationISH_fSH_fLNS_15FloatRoundStyleE2EEESG_S1I_JEEENS4_5SM1004TMEM4LOAD26SM100_TMEM_LOAD_16dp256b4xESY_S18_NS4_17SM75_U32x4_LDSM_NENS4_14SM90_TMA_STOREES18_NS4_17SM90_U32x4_STSM_NENS4_39AutoVectorizingCopyWithAssumedAlignmentILi128EEEEEEvvEEEEvNT_6ParamsE) ;  /* 0xffffff8802a07950 */ /* 0x000fea0003c3ffff */
        .weak           $__internal_1_$__cuda_sm10x_tcgen05_guardrail_trap_phase_invalid_during_alloc
        .type           $__internal_1_$__cuda_sm10x_tcgen05_guardrail_trap_phase_invalid_during_alloc,@function
        .size           $__internal_1_$__cuda_sm10x_tcgen05_guardrail_trap_phase_invalid_during_alloc,($__internal_2_$__cuda_sm10x_tcgen05_guardrail_trap_unallocated_columns_being_dealloced - $__internal_1_$__cuda_sm10x_tcgen05_guardrail_trap_phase_invalid_during_alloc)
$__internal_1_$__cuda_sm10x_tcgen05_guardrail_trap_phase_invalid_during_alloc:
[----:B------:R-:W-:Y:S05]  /*7580*/  BPT.TRAP 0x1 ;  /* 0x000000040000795c */ /* 0x000fea0000300000 */
[----:B------:R-:W-:-:S04]  /*7590*/  MOV R3, 0x0 ;  /* 0x0000000000037802 */ /* 0x000fc80000000f00 */
[----:B------:R-:W-:Y:S05]  /*75a0*/  RET.REL.NODEC R2 `(_ZN7cutlass13device_kernelINS_4gemm6kernel13GemmUniversalIN4cute5tupleIJiiiiEEENS1_10collective13CollectiveMmaINS1_35MainloopSm100TmaUmmaWarpSpecializedILi3ELi2ELi4ENS5_IJNS4_1CILi1EEESB_SB_EEEEENS5_IJNSA_ILi64EEESE_NSA_ILi32EEEEEENS_10bfloat16_tENS5_IJlSB_lEEESH_SI_NS4_8TiledMMAINS4_8MMA_AtomIJNS4_20SM100_MMA_F16BF16_SSISH_SH_fLi64ELi64ELNS4_4UMMA5MajorE0ELSN_0ELNSM_7ScaleInE0ELSO_0EEEEEENS4_6LayoutISC_NS5_IJNSA_ILi0EEESS_SS_EEEEENS5_IJNS4_10UnderscoreESV_SV_EEEEENS4_13SM90_TMA_LOADENS4_14ComposedLayoutINS4_7SwizzleILi2ELi4ELi3EEENS4_18smem_ptr_flag_bitsILi16EEENSR_INS5_IJNSA_ILi8EEESF_EEENS5_IJSF_SB_EEEEEEEvNS4_8identityESY_S18_vS19_EENS_8epilogue10collective18CollectiveEpilogueINS1B_23Sm100TmaWarpSpecializedILi3ELi2ELi16ELb1ELb0EEEJSG_NS5_IJNSR_ISE_SB_EENSR_ISF_SB_EEEEESH_SI_SH_SI_NS1B_6fusion15FusionCallbacksIS1F_NS1J_17LinearCombinationISH_fSH_fLNS_15FloatRoundStyleE2EEESG_S1I_JEEENS4_5SM1004TMEM4LOAD26SM100_TMEM_LOAD_16dp256b4xESY_S18_NS4_17SM75_U32x4_LDSM_NENS4_14SM90_TMA_STOREES18_NS4_17SM90_U32x4_STSM_NENS4_39AutoVectorizingCopyWithAssumedAlignmentILi128EEEEEEvvEEEEvNT_6ParamsE) ;  /* 0xffffff8802947950 */ /* 0x000fea0003c3ffff */
        .weak           $__internal_2_$__cuda_sm10x_tcgen05_guardrail_trap_unallocated_columns_being_dealloced
        .type           $__internal_2_$__cuda_sm10x_tcgen05_guardrail_trap_unallocated_columns_being_dealloced,@function
        .size           $__internal_2_$__cuda_sm10x_tcgen05_guardrail_trap_unallocated_columns_being_dealloced,(.L_x_151 - $__internal_2_$__cuda_sm10x_tcgen05_guardrail_trap_unallocated_columns_being_dealloced)
$__internal_2_$__cuda_sm10x_tcgen05_guardrail_trap_unallocated_columns_being_dealloced:
[----:B------:R-:W-:Y:S05]  /*75b0*/  BPT.TRAP 0x1 ;  /* 0x000000040000795c */ /* 0x000fea0000300000 */
[----:B------:R-:W-:-:S04]  /*75c0*/  HFMA2 R3, -RZ, RZ, 0, 0 ;  /* 0x00000000ff037431 */ /* 0x000fc800000001ff */
[----:B------:R-:W-:Y:S05]  /*75d0*/  RET.REL.NODEC R2 `(_ZN7cutlass13device_kernelINS_4gemm6kernel13GemmUniversalIN4cute5tupleIJiiiiEEENS1_10collective13CollectiveMmaINS1_35MainloopSm100TmaUmmaWarpSpecializedILi3ELi2ELi4ENS5_IJNS4_1CILi1EEESB_SB_EEEEENS5_IJNSA_ILi64EEESE_NSA_ILi32EEEEEENS_10bfloat16_tENS5_IJlSB_lEEESH_SI_NS4_8TiledMMAINS4_8MMA_AtomIJNS4_20SM100_MMA_F16BF16_SSISH_SH_fLi64ELi64ELNS4_4UMMA5MajorE0ELSN_0ELNSM_7ScaleInE0ELSO_0EEEEEENS4_6LayoutISC_NS5_IJNSA_ILi0EEESS_SS_EEEEENS5_IJNS4_10UnderscoreESV_SV_EEEEENS4_13SM90_TMA_LOADENS4_14ComposedLayoutINS4_7SwizzleILi2ELi4ELi3EEENS4_18smem_ptr_flag_bitsILi16EEENSR_INS5_IJNSA_ILi8EEESF_EEENS5_IJSF_SB_EEEEEEEvNS4_8identityESY_S18_vS19_EENS_8epilogue10collective18CollectiveEpilogueINS1B_23Sm100TmaWarpSpecializedILi3ELi2ELi16ELb1ELb0EEEJSG_NS5_IJNSR_ISE_SB_EENSR_ISF_SB_EEEEESH_SI_SH_SI_NS1B_6fusion15FusionCallbacksIS1F_NS1J_17LinearCombinationISH_fSH_fLNS_15FloatRoundStyleE2EEESG_S1I_JEEENS4_5SM1004TMEM4LOAD26SM100_TMEM_LOAD_16dp256b4xESY_S18_NS4_17SM75_U32x4_LDSM_NENS4_14SM90_TMA_STOREES18_NS4_17SM90_U32x4_STSM_NENS4_39AutoVectorizingCopyWithAssumedAlignmentILi128EEEEEEvvEEEEvNT_6ParamsE) ;  /* 0xffffff8802887950 */ /* 0x000fea0003c3ffff */
.L_x_150:
[----:B------:R-:W-:-:S00]  /*75e0*/  BRA `(.L_x_150) ;  /* 0xfffffffc00fc7947 */ /* 0x000fc0000383ffff */
[----:B------:R-:W-:-:S00]  /*75f0*/  NOP ;  /* 0x0000000000007918 */ /* 0x000fc00000000000 */
        /* <DEDUP_REMOVED lines=8> */
.L_x_151:


//--------------------- .nv.global.init           --------------------------
	.section	.nv.global.init,"aw",@progbits
.nv.global.init:
	.type		$str$27,@object
	.size		$str$27,($str$28 - $str$27)
$str$27:
        /*0000*/ 	.byte	0x28, 0x61, 0x64, 0x64, 0x72, 0x65, 0x73, 0x73, 0x20, 0x26, 0x20, 0x6d, 0x61, 0x73, 0x6b, 0x29
        /*0010*/ 	.byte	0x20, 0x3d, 0x3d, 0x20, 0x30, 0x00
	.type		$str$28,@object
	.size		$str$28,($str$26 - $str$28)
$str$28:
        /*0016*/ 	.byte	0x2f, 0x74, 0x6d, 0x70, 0x2f, 0x63, 0x75, 0x74, 0x6c, 0x61, 0x73, 0x73, 0x5f, 0x73, 0x77, 0x65
        /*0026*/ 	.byte	0x65, 0x70, 0x5f, 0x73, 0x72, 0x63, 0x2f, 0x69, 0x6e, 0x63, 0x6c, 0x75, 0x64, 0x65, 0x2f, 0x63
        /*0036*/ 	.byte	0x75, 0x74, 0x65, 0x2f, 0x70, 0x6f, 0x69, 0x6e, 0x74, 0x65, 0x72, 0x5f, 0x66, 0x6c, 0x61, 0x67
        /*0046*/ 	.byte	0x67, 0x65, 0x64, 0x2e, 0x68, 0x70, 0x70, 0x00
	.type		$str$26,@object
	.size		$str$26,($str$25 - $str$26)
$str$26:
        /*004e*/ 	.byte	0x2f, 0x74, 0x6d, 0x70, 0x2f, 0x63, 0x75, 0x74, 0x6c, 0x61, 0x73, 0x73, 0x5f, 0x73, 0x77, 0x65
        /*005e*/ 	.byte	0x65, 0x70, 0x5f, 0x73, 0x72, 0x63, 0x2f, 0x69, 0x6e, 0x63, 0x6c, 0x75, 0x64, 0x65, 0x2f, 0x63
        /*006e*/ 	.byte	0x75, 0x74, 0x65, 0x2f, 0x61, 0x74, 0x6f, 0x6d, 0x2f, 0x63, 0x6f, 0x70, 0x79, 0x5f, 0x74, 0x72
        /*007e*/ 	.byte	0x61, 0x69, 0x74, 0x73, 0x5f, 0x73, 0x6d, 0x31, 0x30, 0x30, 0x2e, 0x68, 0x70, 0x70, 0x00
	.type		$str$25,@object
	.size		$str$25,(__unnamed_1 - $str$25)
$str$25:
        /*008d*/ 	.byte	0x28, 0x28, 0x75, 0x69, 0x6e, 0x74, 0x33, 0x32, 0x5f, 0x74, 0x28, 0x74, 0x68, 0x72, 0x65, 0x61
        /*009d*/ 	.byte	0x64, 0x49, 0x64, 0x78, 0x2e, 0x78, 0x29, 0x20, 0x2f, 0x20, 0x33, 0x32, 0x29, 0x20, 0x25, 0x20
        /*00ad*/ 	.byte	0x34, 0x29, 0x20, 0x3d, 0x3d, 0x20, 0x28, 0x28, 0x28, 0x74, 0x6d, 0x65, 0x6d, 0x5f, 0x61, 0x64
        /*00bd*/ 	.byte	0x64, 0x72, 0x20, 0x3e, 0x3e, 0x20, 0x31, 0x36, 0x29, 0x20, 0x2f, 0x20, 0x33, 0x32, 0x29, 0x20
        /*00cd*/ 	.byte	0x25, 0x20, 0x34, 0x29, 0x00
	.type		__unnamed_1,@object
	.size		__unnamed_1,(__unnamed_2 - __unnamed_1)
__unnamed_1:
        /*00d2*/ 	.byte	0x61, 0x75, 0x74, 0x6f, 0x20, 0x63, 0x75, 0x74, 0x65, 0x3a, 0x3a, 0x61, 0x73, 0x5f, 0x70, 0x6f
        /* <DEDUP_REMOVED lines=24> */
        /*0262*/ 	.byte	0x30, 0x34, 0x38, 0x3e, 0x3e, 0x3e, 0x3e, 0x5d, 0x00
	.type		__unnamed_2,@object
	.size		__unnamed_2,(.L_2 - __unnamed_2)
__unnamed_2:
        /* <DEDUP_REMOVED lines=45> */
        /*053b*/ 	.byte	0x3e, 0x3e, 0x3e, 0x5d, 0x00
.L_2:


//--------------------- .nv.shared._ZN7cutlass13device_kernelINS_4gemm6kernel13GemmUniversalIN4cute5tupleIJiiiiEEENS1_10collective13CollectiveMmaINS1_35MainloopSm100TmaUmmaWarpSpecializedILi3ELi2ELi4ENS5_IJNS4_1CILi1EEESB_SB_EEEEENS5_IJNSA_ILi64EEESE_NSA_ILi32EEEEEENS_10bfloat16_tENS5_IJlSB_lEEESH_SI_NS4_8TiledMMAINS4_8MMA_AtomIJNS4_20SM100_MMA_F16BF16_SSISH_SH_fLi64ELi64ELNS4_4UMMA5MajorE0ELSN_0ELNSM_7ScaleInE0ELSO_0EEEEEENS4_6LayoutISC_NS5_IJNSA_ILi0EEESS_SS_EEEEENS5_IJNS4_10UnderscoreESV_SV_EEEEENS4_13SM90_TMA_LOADENS4_14ComposedLayoutINS4_7SwizzleILi2ELi4ELi3EEENS4_18smem_ptr_flag_bitsILi16EEENSR_INS5_IJNSA_ILi8EEESF_EEENS5_IJSF_SB_EEEEEEEvNS4_8identityESY_S18_vS19_EENS_8epilogue10collective18CollectiveEpilogueINS1B_23Sm100TmaWarpSpecializedILi3ELi2ELi16ELb1ELb0EEEJSG_NS5_IJNSR_ISE_SB_EENSR_ISF_SB_EEEEESH_SI_SH_SI_NS1B_6fusion15FusionCallbacksIS1F_NS1J_17LinearCombinationISH_fSH_fLNS_15FloatRoundStyleE2EEESG_S1I_JEEENS4_5SM1004TMEM4LOAD26SM100_TMEM_LOAD_16dp256b4xESY_S18_NS4_17SM75_U32x4_LDSM_NENS4_14SM90_TMA_STOREES18_NS4_17SM90_U32x4_STSM_NENS4_39AutoVectorizingCopyWithAssumedAlignmentILi128EEEEEEvvEEEEvNT_6ParamsE --------------------------
	.section	.nv.shared._ZN7cutlass13device_kernelINS_4gemm6kernel13GemmUniversalIN4cute5tupleIJiiiiEEENS1_10collective13CollectiveMmaINS1_35MainloopSm100TmaUmmaWarpSpecializedILi3ELi2ELi4ENS5_IJNS4_1CILi1EEESB_SB_EEEEENS5_IJNSA_ILi64EEESE_NSA_ILi32EEEEEENS_10bfloat16_tENS5_IJlSB_lEEESH_SI_NS4_8TiledMMAINS4_8MMA_AtomIJNS4_20SM100_MMA_F16BF16_SSISH_SH_fLi64ELi64ELNS4_4UMMA5MajorE0ELSN_0ELNSM_7ScaleInE0ELSO_0EEEEEENS4_6LayoutISC_NS5_IJNSA_ILi0EEESS_SS_EEEEENS5_IJNS4_10UnderscoreESV_SV_EEEEENS4_13SM90_TMA_LOADENS4_14ComposedLayoutINS4_7SwizzleILi2ELi4ELi3EEENS4_18smem_ptr_flag_bitsILi16EEENSR_INS5_IJNSA_ILi8EEESF_EEENS5_IJSF_SB_EEEEEEEvNS4_8identityESY_S18_vS19_EENS_8epilogue10collective18CollectiveEpilogueINS1B_23Sm100TmaWarpSpecializedILi3ELi2ELi16ELb1ELb0EEEJSG_NS5_IJNSR_ISE_SB_EENSR_ISF_SB_EEEEESH_SI_SH_SI_NS1B_6fusion15FusionCallbacksIS1F_NS1J_17LinearCombinationISH_fSH_fLNS_15FloatRoundStyleE2EEESG_S1I_JEEENS4_5SM1004TMEM4LOAD26SM100_TMEM_LOAD_16dp256b4xESY_S18_NS4_17SM75_U32x4_LDSM_NENS4_14SM90_TMA_STOREES18_NS4_17SM90_U32x4_STSM_NENS4_39AutoVectorizingCopyWithAssumedAlignmentILi128EEEEEEvvEEEEvNT_6ParamsE,"aw",@nobits
	.sectionflags	@""
	.align	16
	.zero		1024


//--------------------- .nv.shared.reserved.0     --------------------------
	.section	.nv.shared.reserved.0,"aw",@nobits
	.weak		__nv_reservedSMEM_offset_0_alias
	.size		__nv_reservedSMEM_offset_0_alias, 0, 64
	.other		__nv_reservedSMEM_offset_0_alias,@"STO_CUDA_RESERVED_SHARED STV_DEFAULT"
__nv_reservedSMEM_offset_0_alias:
	.zero		0
.nv.shared.reserved.0:
	.zero		64
	.weak		__nv_reservedSMEM_tcgen05_partition
	.type		__nv_reservedSMEM_tcgen05_partition,@object
	.size		__nv_reservedSMEM_tcgen05_partition,(.L_0 - __nv_reservedSMEM_tcgen05_partition)
__nv_reservedSMEM_tcgen05_partition:
	.zero		32
.L_0:


//--------------------- .nv.global                --------------------------
	.section	.nv.global,"aw",@nobits
.nv.global:
	.type		_ZN40_INTERNAL_0961afc8_4_k_cu_ccbbb68b_338774cute1_E,@object
	.size		_ZN40_INTERNAL_0961afc8_4_k_cu_ccbbb68b_338774cute1_E,(_ZN40_INTERNAL_0961afc8_4_k_cu_ccbbb68b_338774cuda3std3__45__cpo6cbeginE - _ZN40_INTERNAL_0961afc8_4_k_cu_ccbbb68b_338774cute1_E)
_ZN40_INTERNAL_0961afc8_4_k_cu_ccbbb68b_338774cute1_E:
	.zero		1
	.type		_ZN40_INTERNAL_0961afc8_4_k_cu_ccbbb68b_338774cuda3std3__45__cpo6cbeginE,@object
	.size		_ZN40_INTERNAL_0961afc8_4_k_cu_ccbbb68b_338774cuda3std3__45__cpo6cbeginE,(_ZN40_INTERNAL_0961afc8_4_k_cu_ccbbb68b_338774cuda3std3__48in_placeE - _ZN40_INTERNAL_0961afc8_4_k_cu_ccbbb68b_338774cuda3std3__45__cpo6cbeginE)
_ZN40_INTERNAL_0961afc8_4_k_cu_ccbbb68b_338774cuda3std3__45__cpo6cbeginE:
	.zero		1
	.type		_ZN40_INTERNAL_0961afc8_4_k_cu_ccbbb68b_338774cuda3std3__48in_placeE,@object
	.size		_ZN40_INTERNAL_0961afc8_4_k_cu_ccbbb68b_338774cuda3std3__48in_placeE,(_ZN40_INTERNAL_0961afc8_4_k_cu_ccbbb68b_338774cuda3std6ranges3__45__cpo9iter_moveE - _ZN40_INTERNAL_0961afc8_4_k_cu_ccbbb68b_338774cuda3std3__48in_placeE)
_ZN40_INTERNAL_0961afc8_4_k_cu_ccbbb68b_338774cuda3std3__48in_placeE:
	.zero		1
	.type		_ZN40_INTERNAL_0961afc8_4_k_cu_ccbbb68b_338774cuda3std6ranges3__45__cpo9iter_moveE,@object
	.size		_ZN40_INTERNAL_0961afc8_4_k_cu_ccbbb68b_338774cuda3std6ranges3__45__cpo9iter_moveE,(_ZN40_INTERNAL_0961afc8_4_k_cu_ccbbb68b_338774cuda3std3__45__cpo5beginE - _ZN40_INTERNAL_0961afc8_4_k_cu_ccbbb68b_338774cuda3std6ranges3__45__cpo9iter_moveE)
_ZN40_INTERNAL_0961afc8_4_k_cu_ccbbb68b_338774cuda3std6ranges3__45__cpo9iter_moveE:
	.zero		1
	.type		_ZN40_INTERNAL_0961afc8_4_k_cu_ccbbb68b_338774cuda3std3__45__cpo5beginE,@object
	.size		_ZN40_INTERNAL_0961afc8_4_k_cu_ccbbb68b_338774cuda3std3__45__cpo5beginE,(_ZN40_INTERNAL_0961afc8_4_k_cu_ccbbb68b_338774cuda3std3__442_GLOBAL__N__0961afc8_4_k_cu_ccbbb68b_338776ignoreE - _ZN40_INTERNAL_0961afc8_4_k_cu_ccbbb68b_338774cuda3std3__45__cpo5beginE)
_ZN40_INTERNAL_0961afc8_4_k_cu_ccbbb68b_338774cuda3std3__45__cpo5beginE:
	.zero		1
	.type		_ZN40_INTERNAL_0961afc8_4_k_cu_ccbbb68b_338774cuda3std3__442_GLOBAL__N__0961afc8_4_k_cu_ccbbb68b_338776ignoreE,@object
	.size		_ZN40_INTERNAL_0961afc8_4_k_cu_ccbbb68b_338774cuda3std3__442_GLOBAL__N__0961afc8_4_k_cu_ccbbb68b_338776ignoreE,(_ZN40_INTERNAL_0961afc8_4_k_cu_ccbbb68b_338774cute7productE - _ZN40_INTERNAL_0961afc8_4_k_cu_ccbbb68b_338774cuda3std3__442_GLOBAL__N__0961afc8_4_k_cu_ccbbb68b_338776ignoreE)
_ZN40_INTERNAL_0961afc8_4_k_cu_ccbbb68b_338774cuda3std3__442_GLOBAL__N__0961afc8_4_k_cu_ccbbb68b_338776ignoreE:
	.zero		1
	.type		_ZN40_INTERNAL_0961afc8_4_k_cu_ccbbb68b_338774cute7productE,@object
	.size		_ZN40_INTERNAL_0961afc8_4_k_cu_ccbbb68b_338774cute7productE,(_ZN40_INTERNAL_0961afc8_4_k_cu_ccbbb68b_338774cuda3std3__45__cpo3endE - _ZN40_INTERNAL_0961afc8_4_k_cu_ccbbb68b_338774cute7productE)
_ZN40_INTERNAL_0961afc8_4_k_cu_ccbbb68b_338774cute7productE:
	.zero		1
	.type		_ZN40_INTERNAL_0961afc8_4_k_cu_ccbbb68b_338774cuda3std3__45__cpo3endE,@object
	.size		_ZN40_INTERNAL_0961afc8_4_k_cu_ccbbb68b_338774cuda3std3__45__cpo3endE,(_ZN40_INTERNAL_0961afc8_4_k_cu_ccbbb68b_338774cuda3std3__419piecewise_constructE - _ZN40_INTERNAL_0961afc8_4_k_cu_ccbbb68b_338774cuda3std3__45__cpo3endE)
_ZN40_INTERNAL_0961afc8_4_k_cu_ccbbb68b_338774cuda3std3__45__cpo3endE:
	.zero		1
	.type		_ZN40_INTERNAL_0961afc8_4_k_cu_ccbbb68b_338774cuda3std3__419piecewise_constructE,@object
	.size		_ZN40_INTERNAL_0961afc8_4_k_cu_ccbbb68b_338774cuda3std3__419piecewise_constructE,(_ZN40_INTERNAL_0961afc8_4_k_cu_ccbbb68b_338774cuda3std3__45__cpo4cendE - _ZN40_INTERNAL_0961afc8_4_k_cu_ccbbb68b_338774cuda3std3__419piecewise_constructE)
_ZN40_INTERNAL_0961afc8_4_k_cu_ccbbb68b_338774cuda3std3__419piecewise_constructE:
	.zero		1
	.type		_ZN40_INTERNAL_0961afc8_4_k_cu_ccbbb68b_338774cuda3std3__45__cpo4cendE,@object
	.size		_ZN40_INTERNAL_0961afc8_4_k_cu_ccbbb68b_338774cuda3std3__45__cpo4cendE,(_ZN40_INTERNAL_0961afc8_4_k_cu_ccbbb68b_338774cuda3std6ranges3__45__cpo4swapE - _ZN40_INTERNAL_0961afc8_4_k_cu_ccbbb68b_338774cuda3std3__45__cpo4cendE)
_ZN40_INTERNAL_0961afc8_4_k_cu_ccbbb68b_338774cuda3std3__45__cpo4cendE:
	.zero		1
	.type		_ZN40_INTERNAL_0961afc8_4_k_cu_ccbbb68b_338774cuda3std6ranges3__45__cpo4swapE,@object
	.size		_ZN40_INTERNAL_0961afc8_4_k_cu_ccbbb68b_338774cuda3std6ranges3__45__cpo4swapE,(.L_10 - _ZN40_INTERNAL_0961afc8_4_k_cu_ccbbb68b_338774cuda3std6ranges3__45__cpo4swapE)
_ZN40_INTERNAL_0961afc8_4_k_cu_ccbbb68b_338774cuda3std6ranges3__45__cpo4swapE:
	.zero		1
.L_10:


//--------------------- .nv.constant0._ZN7cutlass13device_kernelINS_4gemm6kernel13GemmUniversalIN4cute5tupleIJiiiiEEENS1_10collective13CollectiveMmaINS1_35MainloopSm100TmaUmmaWarpSpecializedILi3ELi2ELi4ENS5_IJNS4_1CILi1EEESB_SB_EEEEENS5_IJNSA_ILi64EEESE_NSA_ILi32EEEEEENS_10bfloat16_tENS5_IJlSB_lEEESH_SI_NS4_8TiledMMAINS4_8MMA_AtomIJNS4_20SM100_MMA_F16BF16_SSISH_SH_fLi64ELi64ELNS4_4UMMA5MajorE0ELSN_0ELNSM_7ScaleInE0ELSO_0EEEEEENS4_6LayoutISC_NS5_IJNSA_ILi0EEESS_SS_EEEEENS5_IJNS4_10UnderscoreESV_SV_EEEEENS4_13SM90_TMA_LOADENS4_14ComposedLayoutINS4_7SwizzleILi2ELi4ELi3EEENS4_18smem_ptr_flag_bitsILi16EEENSR_INS5_IJNSA_ILi8EEESF_EEENS5_IJSF_SB_EEEEEEEvNS4_8identityESY_S18_vS19_EENS_8epilogue10collective18CollectiveEpilogueINS1B_23Sm100TmaWarpSpecializedILi3ELi2ELi16ELb1ELb0EEEJSG_NS5_IJNSR_ISE_SB_EENSR_ISF_SB_EEEEESH_SI_SH_SI_NS1B_6fusion15FusionCallbacksIS1F_NS1J_17LinearCombinationISH_fSH_fLNS_15FloatRoundStyleE2EEESG_S1I_JEEENS4_5SM1004TMEM4LOAD26SM100_TMEM_LOAD_16dp256b4xESY_S18_NS4_17SM75_U32x4_LDSM_NENS4_14SM90_TMA_STOREES18_NS4_17SM90_U32x4_STSM_NENS4_39AutoVectorizingCopyWithAssumedAlignmentILi128EEEEEEvvEEEEvNT_6ParamsE --------------------------
	.section	.nv.constant0._ZN7cutlass13device_kernelINS_4gemm6kernel13GemmUniversalIN4cute5tupleIJiiiiEEENS1_10collective13CollectiveMmaINS1_35MainloopSm100TmaUmmaWarpSpecializedILi3ELi2ELi4ENS5_IJNS4_1CILi1EEESB_SB_EEEEENS5_IJNSA_ILi64EEESE_NSA_ILi32EEEEEENS_10bfloat16_tENS5_IJlSB_lEEESH_SI_NS4_8TiledMMAINS4_8MMA_AtomIJNS4_20SM100_MMA_F16BF16_SSISH_SH_fLi64ELi64ELNS4_4UMMA5MajorE0ELSN_0ELNSM_7ScaleInE0ELSO_0EEEEEENS4_6LayoutISC_NS5_IJNSA_ILi0EEESS_SS_EEEEENS5_IJNS4_10UnderscoreESV_SV_EEEEENS4_13SM90_TMA_LOADENS4_14ComposedLayoutINS4_7SwizzleILi2ELi4ELi3EEENS4_18smem_ptr_flag_bitsILi16EEENSR_INS5_IJNSA_ILi8EEESF_EEENS5_IJSF_SB_EEEEEEEvNS4_8identityESY_S18_vS19_EENS_8epilogue10collective18CollectiveEpilogueINS1B_23Sm100TmaWarpSpecializedILi3ELi2ELi16ELb1ELb0EEEJSG_NS5_IJNSR_ISE_SB_EENSR_ISF_SB_EEEEESH_SI_SH_SI_NS1B_6fusion15FusionCallbacksIS1F_NS1J_17LinearCombinationISH_fSH_fLNS_15FloatRoundStyleE2EEESG_S1I_JEEENS4_5SM1004TMEM4LOAD26SM100_TMEM_LOAD_16dp256b4xESY_S18_NS4_17SM75_U32x4_LDSM_NENS4_14SM90_TMA_STOREES18_NS4_17SM90_U32x4_STSM_NENS4_39AutoVectorizingCopyWithAssumedAlignmentILi128EEEEEEvvEEEEvNT_6ParamsE,"a",@progbits
	.sectionflags	@""
	.align	4
.nv.constant0._ZN7cutlass13device_kernelINS_4gemm6kernel13GemmUniversalIN4cute5tupleIJiiiiEEENS1_10collective13CollectiveMmaINS1_35MainloopSm100TmaUmmaWarpSpecializedILi3ELi2ELi4ENS5_IJNS4_1CILi1EEESB_SB_EEEEENS5_IJNSA_ILi64EEESE_NSA_ILi32EEEEEENS_10bfloat16_tENS5_IJlSB_lEEESH_SI_NS4_8TiledMMAINS4_8MMA_AtomIJNS4_20SM100_MMA_F16BF16_SSISH_SH_fLi64ELi64ELNS4_4UMMA5MajorE0ELSN_0ELNSM_7ScaleInE0ELSO_0EEEEEENS4_6LayoutISC_NS5_IJNSA_ILi0EEESS_SS_EEEEENS5_IJNS4_10UnderscoreESV_SV_EEEEENS4_13SM90_TMA_LOADENS4_14ComposedLayoutINS4_7SwizzleILi2ELi4ELi3EEENS4_18smem_ptr_flag_bitsILi16EEENSR_INS5_IJNSA_ILi8EEESF_EEENS5_IJSF_SB_EEEEEEEvNS4_8identityESY_S18_vS19_EENS_8epilogue10collective18CollectiveEpilogueINS1B_23Sm100TmaWarpSpecializedILi3ELi2ELi16ELb1ELb0EEEJSG_NS5_IJNSR_ISE_SB_EENSR_ISF_SB_EEEEESH_SI_SH_SI_NS1B_6fusion15FusionCallbacksIS1F_NS1J_17LinearCombinationISH_fSH_fLNS_15FloatRoundStyleE2EEESG_S1I_JEEENS4_5SM1004TMEM4LOAD26SM100_TMEM_LOAD_16dp256b4xESY_S18_NS4_17SM75_U32x4_LDSM_NENS4_14SM90_TMA_STOREES18_NS4_17SM90_U32x4_STSM_NENS4_39AutoVectorizingCopyWithAssumedAlignmentILi128EEEEEEvvEEEEvNT_6ParamsE:
	.zero		2944


//--------------------- SYMBOLS --------------------------

	.type		.nv.reservedSmem.offset0,@object
	.size		.nv.reservedSmem.offset0,0x4
	.type		.nv.reservedSmem.cap,@object
	.size		.nv.reservedSmem.cap,0x4
	.type		__assertfail,@function
